//
// Generated by NVIDIA NVVM Compiler
//
// Compiler Build ID: CL-36424714
// Cuda compilation tools, release 13.0, V13.0.88
// Based on NVVM 20.0.0
//

.version 9.0
.target sm_100
.address_size 64

	// .globl	_Z20im2col_cuda_originalPKfiiiiiiiiiPfii
.extern .shared .align 16 .b8 shared_mem[];

.visible .entry _Z20im2col_cuda_originalPKfiiiiiiiiiPfii(
	.param .u64 .ptr .align 1 _Z20im2col_cuda_originalPKfiiiiiiiiiPfii_param_0,
	.param .u32 _Z20im2col_cuda_originalPKfiiiiiiiiiPfii_param_1,
	.param .u32 _Z20im2col_cuda_originalPKfiiiiiiiiiPfii_param_2,
	.param .u32 _Z20im2col_cuda_originalPKfiiiiiiiiiPfii_param_3,
	.param .u32 _Z20im2col_cuda_originalPKfiiiiiiiiiPfii_param_4,
	.param .u32 _Z20im2col_cuda_originalPKfiiiiiiiiiPfii_param_5,
	.param .u32 _Z20im2col_cuda_originalPKfiiiiiiiiiPfii_param_6,
	.param .u32 _Z20im2col_cuda_originalPKfiiiiiiiiiPfii_param_7,
	.param .u32 _Z20im2col_cuda_originalPKfiiiiiiiiiPfii_param_8,
	.param .u32 _Z20im2col_cuda_originalPKfiiiiiiiiiPfii_param_9,
	.param .u64 .ptr .align 1 _Z20im2col_cuda_originalPKfiiiiiiiiiPfii_param_10,
	.param .u32 _Z20im2col_cuda_originalPKfiiiiiiiiiPfii_param_11,
	.param .u32 _Z20im2col_cuda_originalPKfiiiiiiiiiPfii_param_12
)
{
	.reg .pred 	%p<56>;
	.reg .b32 	%r<81>;
	.reg .b32 	%f<125>;
	.reg .b64 	%rd<23>;

	ld.param.u64 	%rd13, [_Z20im2col_cuda_originalPKfiiiiiiiiiPfii_param_0];
	ld.param.u32 	%r34, [_Z20im2col_cuda_originalPKfiiiiiiiiiPfii_param_3];
	ld.param.u32 	%r35, [_Z20im2col_cuda_originalPKfiiiiiiiiiPfii_param_4];
	ld.param.u32 	%r36, [_Z20im2col_cuda_originalPKfiiiiiiiiiPfii_param_5];
	ld.param.u32 	%r37, [_Z20im2col_cuda_originalPKfiiiiiiiiiPfii_param_6];
	ld.param.u32 	%r38, [_Z20im2col_cuda_originalPKfiiiiiiiiiPfii_param_7];
	ld.param.u32 	%r39, [_Z20im2col_cuda_originalPKfiiiiiiiiiPfii_param_8];
	ld.param.u32 	%r40, [_Z20im2col_cuda_originalPKfiiiiiiiiiPfii_param_9];
	ld.param.u64 	%rd14, [_Z20im2col_cuda_originalPKfiiiiiiiiiPfii_param_10];
	ld.param.u32 	%r42, [_Z20im2col_cuda_originalPKfiiiiiiiiiPfii_param_11];
	ld.param.u32 	%r41, [_Z20im2col_cuda_originalPKfiiiiiiiiiPfii_param_12];
	cvta.to.global.u64 	%rd1, %rd13;
	cvta.to.global.u64 	%rd2, %rd14;
	mov.u32 	%r43, %ctaid.y;
	mov.u32 	%r44, %ntid.y;
	mov.u32 	%r45, %tid.y;
	mad.lo.s32 	%r1, %r43, %r44, %r45;
	mov.u32 	%r46, %ctaid.x;
	mov.u32 	%r47, %ntid.x;
	mov.u32 	%r48, %tid.x;
	mad.lo.s32 	%r2, %r46, %r47, %r48;
	setp.ge.s32 	%p3, %r1, %r42;
	setp.ge.s32 	%p4, %r2, %r41;
	or.pred  	%p5, %p3, %p4;
	setp.lt.s32 	%p6, %r35, 1;
	or.pred  	%p7, %p5, %p6;
	@%p7 bra 	$L__BB0_81;
	mul.lo.s32 	%r49, %r37, %r1;
	sub.s32 	%r3, %r49, %r39;
	mul.lo.s32 	%r50, %r38, %r2;
	sub.s32 	%r4, %r50, %r40;
	mad.lo.s32 	%r5, %r41, %r1, %r2;
	min.s32 	%r51, %r36, %r34;
	setp.lt.s32 	%p8, %r51, 1;
	@%p8 bra 	$L__BB0_81;
	and.b32  	%r6, %r34, 15;
	and.b32  	%r7, %r34, 2147483632;
	and.b32  	%r8, %r34, 3;
	add.s64 	%rd3, %rd2, 32;
	add.s64 	%rd4, %rd1, 32;
	mul.lo.s32 	%r9, %r5, %r35;
	mov.b32 	%r73, 0;
$L__BB0_3:
	ld.param.u32 	%r71, [_Z20im2col_cuda_originalPKfiiiiiiiiiPfii_param_2];
	ld.param.u32 	%r70, [_Z20im2col_cuda_originalPKfiiiiiiiiiPfii_param_1];
	add.s32 	%r54, %r3, %r73;
	setp.gt.s32 	%p9, %r54, -1;
	setp.lt.s32 	%p10, %r54, %r70;
	and.pred  	%p1, %p9, %p10;
	mul.lo.s32 	%r11, %r54, %r71;
	mov.b32 	%r74, 0;
	add.s32 	%r57, %r73, %r9;
$L__BB0_4:
	ld.param.u32 	%r72, [_Z20im2col_cuda_originalPKfiiiiiiiiiPfii_param_2];
	setp.lt.u32 	%p11, %r34, 16;
	add.s32 	%r56, %r4, %r74;
	mad.lo.s32 	%r58, %r57, %r36, %r74;
	mul.lo.s32 	%r13, %r58, %r34;
	setp.gt.s32 	%p12, %r56, -1;
	setp.lt.s32 	%p13, %r56, %r72;
	and.pred  	%p14, %p12, %p13;
	and.pred  	%p2, %p1, %p14;
	add.s32 	%r59, %r56, %r11;
	mul.lo.s32 	%r14, %r59, %r34;
	mov.b32 	%r79, 0;
	@%p11 bra 	$L__BB0_39;
	and.b32  	%r60, %r34, 2147483632;
	neg.s32 	%r77, %r60;
	add.s32 	%r61, %r4, %r11;
	add.s32 	%r62, %r61, %r74;
	mul.lo.s32 	%r75, %r34, %r62;
	not.pred 	%p15, %p2;
	mov.u32 	%r76, %r13;
$L__BB0_6:
	.pragma "nounroll";
	mul.wide.s32 	%rd15, %r75, 4;
	add.s64 	%rd5, %rd4, %rd15;
	mov.f32 	%f94, 0f00000000;
	@%p15 bra 	$L__BB0_8;
	ld.global.f32 	%f94, [%rd5+-32];
$L__BB0_8:
	mul.wide.s32 	%rd16, %r76, 4;
	add.s64 	%rd6, %rd3, %rd16;
	st.global.f32 	[%rd6+-32], %f94;
	mov.f32 	%f95, 0f00000000;
	@%p15 bra 	$L__BB0_10;
	ld.global.f32 	%f95, [%rd5+-28];
$L__BB0_10:
	st.global.f32 	[%rd6+-28], %f95;
	mov.f32 	%f96, 0f00000000;
	@%p15 bra 	$L__BB0_12;
	ld.global.f32 	%f96, [%rd5+-24];
$L__BB0_12:
	st.global.f32 	[%rd6+-24], %f96;
	mov.f32 	%f97, 0f00000000;
	@%p15 bra 	$L__BB0_14;
	ld.global.f32 	%f97, [%rd5+-20];
$L__BB0_14:
	st.global.f32 	[%rd6+-20], %f97;
	mov.f32 	%f98, 0f00000000;
	@%p15 bra 	$L__BB0_16;
	ld.global.f32 	%f98, [%rd5+-16];
$L__BB0_16:
	st.global.f32 	[%rd6+-16], %f98;
	mov.f32 	%f99, 0f00000000;
	@%p15 bra 	$L__BB0_18;
	ld.global.f32 	%f99, [%rd5+-12];
$L__BB0_18:
	st.global.f32 	[%rd6+-12], %f99;
	mov.f32 	%f100, 0f00000000;
	@%p15 bra 	$L__BB0_20;
	ld.global.f32 	%f100, [%rd5+-8];
$L__BB0_20:
	st.global.f32 	[%rd6+-8], %f100;
	mov.f32 	%f101, 0f00000000;
	@%p15 bra 	$L__BB0_22;
	ld.global.f32 	%f101, [%rd5+-4];
$L__BB0_22:
	st.global.f32 	[%rd6+-4], %f101;
	mov.f32 	%f102, 0f00000000;
	@%p15 bra 	$L__BB0_24;
	ld.global.f32 	%f102, [%rd5];
$L__BB0_24:
	st.global.f32 	[%rd6], %f102;
	mov.f32 	%f103, 0f00000000;
	@%p15 bra 	$L__BB0_26;
	ld.global.f32 	%f103, [%rd5+4];
$L__BB0_26:
	st.global.f32 	[%rd6+4], %f103;
	mov.f32 	%f104, 0f00000000;
	@%p15 bra 	$L__BB0_28;
	ld.global.f32 	%f104, [%rd5+8];
$L__BB0_28:
	st.global.f32 	[%rd6+8], %f104;
	mov.f32 	%f105, 0f00000000;
	@%p15 bra 	$L__BB0_30;
	ld.global.f32 	%f105, [%rd5+12];
$L__BB0_30:
	st.global.f32 	[%rd6+12], %f105;
	mov.f32 	%f106, 0f00000000;
	@%p15 bra 	$L__BB0_32;
	ld.global.f32 	%f106, [%rd5+16];
$L__BB0_32:
	st.global.f32 	[%rd6+16], %f106;
	mov.f32 	%f107, 0f00000000;
	@%p15 bra 	$L__BB0_34;
	ld.global.f32 	%f107, [%rd5+20];
$L__BB0_34:
	st.global.f32 	[%rd6+20], %f107;
	mov.f32 	%f108, 0f00000000;
	@%p15 bra 	$L__BB0_36;
	ld.global.f32 	%f108, [%rd5+24];
$L__BB0_36:
	st.global.f32 	[%rd6+24], %f108;
	mov.f32 	%f109, 0f00000000;
	@%p15 bra 	$L__BB0_38;
	ld.global.f32 	%f109, [%rd5+28];
$L__BB0_38:
	st.global.f32 	[%rd6+28], %f109;
	add.s32 	%r77, %r77, 16;
	add.s32 	%r76, %r76, 16;
	add.s32 	%r75, %r75, 16;
	setp.ne.s32 	%p31, %r77, 0;
	mov.u32 	%r79, %r7;
	@%p31 bra 	$L__BB0_6;
$L__BB0_39:
	setp.eq.s32 	%p32, %r6, 0;
	@%p32 bra 	$L__BB0_79;
	add.s32 	%r63, %r6, -1;
	setp.lt.u32 	%p33, %r63, 7;
	@%p33 bra 	$L__BB0_58;
	add.s32 	%r64, %r79, %r14;
	mul.wide.s32 	%rd17, %r64, 4;
	add.s64 	%rd7, %rd1, %rd17;
	mov.f32 	%f110, 0f00000000;
	not.pred 	%p34, %p2;
	@%p34 bra 	$L__BB0_43;
	ld.global.f32 	%f110, [%rd7];
$L__BB0_43:
	add.s32 	%r65, %r79, %r13;
	mul.wide.s32 	%rd18, %r65, 4;
	add.s64 	%rd8, %rd2, %rd18;
	st.global.f32 	[%rd8], %f110;
	mov.f32 	%f111, 0f00000000;
	@%p34 bra 	$L__BB0_45;
	ld.global.f32 	%f111, [%rd7+4];
$L__BB0_45:
	st.global.f32 	[%rd8+4], %f111;
	mov.f32 	%f112, 0f00000000;
	@%p34 bra 	$L__BB0_47;
	ld.global.f32 	%f112, [%rd7+8];
$L__BB0_47:
	st.global.f32 	[%rd8+8], %f112;
	mov.f32 	%f113, 0f00000000;
	@%p34 bra 	$L__BB0_49;
	ld.global.f32 	%f113, [%rd7+12];
$L__BB0_49:
	st.global.f32 	[%rd8+12], %f113;
	mov.f32 	%f114, 0f00000000;
	@%p34 bra 	$L__BB0_51;
	ld.global.f32 	%f114, [%rd7+16];
$L__BB0_51:
	st.global.f32 	[%rd8+16], %f114;
	mov.f32 	%f115, 0f00000000;
	@%p34 bra 	$L__BB0_53;
	ld.global.f32 	%f115, [%rd7+20];
$L__BB0_53:
	st.global.f32 	[%rd8+20], %f115;
	mov.f32 	%f116, 0f00000000;
	@%p34 bra 	$L__BB0_55;
	ld.global.f32 	%f116, [%rd7+24];
$L__BB0_55:
	st.global.f32 	[%rd8+24], %f116;
	mov.f32 	%f117, 0f00000000;
	@%p34 bra 	$L__BB0_57;
	ld.global.f32 	%f117, [%rd7+28];
$L__BB0_57:
	st.global.f32 	[%rd8+28], %f117;
	add.s32 	%r79, %r79, 8;
$L__BB0_58:
	and.b32  	%r26, %r34, 7;
	setp.eq.s32 	%p42, %r26, 0;
	@%p42 bra 	$L__BB0_79;
	add.s32 	%r66, %r26, -1;
	setp.lt.u32 	%p43, %r66, 3;
	@%p43 bra 	$L__BB0_69;
	add.s32 	%r67, %r79, %r14;
	mul.wide.s32 	%rd19, %r67, 4;
	add.s64 	%rd9, %rd1, %rd19;
	mov.f32 	%f118, 0f00000000;
	not.pred 	%p44, %p2;
	@%p44 bra 	$L__BB0_62;
	ld.global.f32 	%f118, [%rd9];
$L__BB0_62:
	add.s32 	%r68, %r79, %r13;
	mul.wide.s32 	%rd20, %r68, 4;
	add.s64 	%rd10, %rd2, %rd20;
	st.global.f32 	[%rd10], %f118;
	mov.f32 	%f119, 0f00000000;
	@%p44 bra 	$L__BB0_64;
	ld.global.f32 	%f119, [%rd9+4];
$L__BB0_64:
	st.global.f32 	[%rd10+4], %f119;
	mov.f32 	%f120, 0f00000000;
	@%p44 bra 	$L__BB0_66;
	ld.global.f32 	%f120, [%rd9+8];
$L__BB0_66:
	st.global.f32 	[%rd10+8], %f120;
	mov.f32 	%f121, 0f00000000;
	@%p44 bra 	$L__BB0_68;
	ld.global.f32 	%f121, [%rd9+12];
$L__BB0_68:
	st.global.f32 	[%rd10+12], %f121;
	add.s32 	%r79, %r79, 4;
$L__BB0_69:
	setp.eq.s32 	%p48, %r8, 0;
	@%p48 bra 	$L__BB0_79;
	add.s32 	%r29, %r79, %r13;
	add.s32 	%r69, %r79, %r14;
	mul.wide.s32 	%rd21, %r69, 4;
	add.s64 	%rd11, %rd1, %rd21;
	mov.f32 	%f122, 0f00000000;
	not.pred 	%p49, %p2;
	@%p49 bra 	$L__BB0_72;
	ld.global.f32 	%f122, [%rd11];
$L__BB0_72:
	setp.eq.s32 	%p50, %r8, 1;
	mul.wide.s32 	%rd22, %r29, 4;
	add.s64 	%rd12, %rd2, %rd22;
	st.global.f32 	[%rd12], %f122;
	@%p50 bra 	$L__BB0_79;
	mov.f32 	%f123, 0f00000000;
	@%p49 bra 	$L__BB0_75;
	ld.global.f32 	%f123, [%rd11+4];
$L__BB0_75:
	setp.eq.s32 	%p52, %r8, 2;
	st.global.f32 	[%rd12+4], %f123;
	@%p52 bra 	$L__BB0_79;
	mov.f32 	%f124, 0f00000000;
	@%p49 bra 	$L__BB0_78;
	ld.global.f32 	%f124, [%rd11+8];
$L__BB0_78:
	st.global.f32 	[%rd12+8], %f124;
$L__BB0_79:
	add.s32 	%r74, %r74, 1;
	setp.ne.s32 	%p54, %r74, %r36;
	@%p54 bra 	$L__BB0_4;
	add.s32 	%r73, %r73, 1;
	setp.ne.s32 	%p55, %r73, %r35;
	@%p55 bra 	$L__BB0_3;
$L__BB0_81:
	ret;

}
	// .globl	_Z25im2col_cuda_mec_optimizedPKfiiiiiiPfi
.visible .entry _Z25im2col_cuda_mec_optimizedPKfiiiiiiPfi(
	.param .u64 .ptr .align 1 _Z25im2col_cuda_mec_optimizedPKfiiiiiiPfi_param_0,
	.param .u32 _Z25im2col_cuda_mec_optimizedPKfiiiiiiPfi_param_1,
	.param .u32 _Z25im2col_cuda_mec_optimizedPKfiiiiiiPfi_param_2,
	.param .u32 _Z25im2col_cuda_mec_optimizedPKfiiiiiiPfi_param_3,
	.param .u32 _Z25im2col_cuda_mec_optimizedPKfiiiiiiPfi_param_4,
	.param .u32 _Z25im2col_cuda_mec_optimizedPKfiiiiiiPfi_param_5,
	.param .u32 _Z25im2col_cuda_mec_optimizedPKfiiiiiiPfi_param_6,
	.param .u64 .ptr .align 1 _Z25im2col_cuda_mec_optimizedPKfiiiiiiPfi_param_7,
	.param .u32 _Z25im2col_cuda_mec_optimizedPKfiiiiiiPfi_param_8
)
{
	.reg .pred 	%p<29>;
	.reg .b32 	%r<105>;
	.reg .b32 	%f<11>;
	.reg .b64 	%rd<23>;

	ld.param.u64 	%rd12, [_Z25im2col_cuda_mec_optimizedPKfiiiiiiPfi_param_0];
	ld.param.u32 	%r55, [_Z25im2col_cuda_mec_optimizedPKfiiiiiiPfi_param_1];
	ld.param.u32 	%r50, [_Z25im2col_cuda_mec_optimizedPKfiiiiiiPfi_param_2];
	ld.param.u32 	%r51, [_Z25im2col_cuda_mec_optimizedPKfiiiiiiPfi_param_3];
	ld.param.u32 	%r52, [_Z25im2col_cuda_mec_optimizedPKfiiiiiiPfi_param_4];
	ld.param.u32 	%r53, [_Z25im2col_cuda_mec_optimizedPKfiiiiiiPfi_param_5];
	ld.param.u32 	%r54, [_Z25im2col_cuda_mec_optimizedPKfiiiiiiPfi_param_6];
	ld.param.u64 	%rd13, [_Z25im2col_cuda_mec_optimizedPKfiiiiiiPfi_param_7];
	ld.param.u32 	%r56, [_Z25im2col_cuda_mec_optimizedPKfiiiiiiPfi_param_8];
	cvta.to.global.u64 	%rd1, %rd12;
	cvta.to.global.u64 	%rd2, %rd13;
	mov.u32 	%r57, %ctaid.x;
	mov.u32 	%r1, %ntid.x;
	mov.u32 	%r2, %tid.x;
	mad.lo.s32 	%r3, %r57, %r1, %r2;
	mov.u32 	%r58, %ctaid.y;
	mov.u32 	%r59, %ntid.y;
	mov.u32 	%r4, %tid.y;
	mad.lo.s32 	%r60, %r58, %r59, %r4;
	setp.ge.s32 	%p1, %r3, %r56;
	setp.ge.s32 	%p2, %r60, %r55;
	or.pred  	%p3, %p1, %p2;
	@%p3 bra 	$L__BB1_28;
	mul.lo.s32 	%r6, %r4, %r1;
	mul.lo.s32 	%r7, %r53, %r3;
	setp.lt.s32 	%p4, %r52, 1;
	@%p4 bra 	$L__BB1_28;
	add.s32 	%r62, %r6, %r2;
	shl.b32 	%r63, %r62, 2;
	mov.u32 	%r64, shared_mem;
	add.s32 	%r8, %r64, %r63;
	mad.lo.s32 	%r65, %r55, %r3, %r60;
	mul.lo.s32 	%r9, %r65, %r52;
	mad.lo.s32 	%r10, %r50, %r60, %r7;
	sub.s32 	%r66, %r10, %r54;
	mad.lo.s32 	%r97, %r51, %r66, %r51;
	add.s32 	%r103, %r97, -1;
	and.b32  	%r13, %r52, 3;
	setp.lt.u32 	%p5, %r52, 4;
	mov.b32 	%r104, 0;
	@%p5 bra 	$L__BB1_21;
	shl.b32 	%r14, %r51, 2;
	add.s32 	%r69, %r66, 3;
	mul.lo.s32 	%r96, %r51, %r69;
	add.s32 	%r70, %r66, 4;
	mul.lo.s32 	%r95, %r51, %r70;
	add.s32 	%r71, %r66, 2;
	mul.lo.s32 	%r94, %r51, %r71;
	and.b32  	%r104, %r52, 2147483644;
	neg.s32 	%r93, %r104;
	sub.s32 	%r73, %r7, %r54;
	add.s32 	%r92, %r73, 3;
	mov.b32 	%r98, 0;
	mul.wide.s32 	%rd6, %r51, 4;
$L__BB1_4:
	add.s32 	%r74, %r97, -1;
	mul.wide.s32 	%rd14, %r74, 4;
	add.s64 	%rd3, %rd1, %rd14;
	add.s32 	%r27, %r92, -2;
	add.s32 	%r75, %r92, -3;
	setp.lt.s32 	%p6, %r75, 0;
	setp.ge.s32 	%p7, %r75, %r50;
	or.pred  	%p8, %p6, %p7;
	@%p8 bra 	$L__BB1_29;
	setp.gt.s32 	%p9, %r51, 0;
	@%p9 bra 	$L__BB1_6;
	bra.uni 	$L__BB1_7;
$L__BB1_6:
	ld.global.f32 	%f1, [%rd3];
	st.shared.f32 	[%r8], %f1;
$L__BB1_7:
	bar.sync 	0;
	rem.u32 	%r77, %r2, %r51;
	add.s32 	%r78, %r9, %r98;
	mad.lo.s32 	%r79, %r78, %r51, %r77;
	ld.shared.f32 	%f2, [%r8];
	mul.wide.s32 	%rd15, %r79, 4;
	add.s64 	%rd4, %rd2, %rd15;
	st.global.f32 	[%rd4], %f2;
	add.s32 	%r80, %r94, -1;
	mul.wide.s32 	%rd16, %r80, 4;
	add.s64 	%rd5, %rd1, %rd16;
	setp.gt.s32 	%p10, %r27, -1;
	setp.lt.s32 	%p11, %r27, %r50;
	and.pred  	%p12, %p10, %p11;
	@%p12 bra 	$L__BB1_9;
	mov.b32 	%r81, 0;
	st.shared.u32 	[%r8], %r81;
	bra.uni 	$L__BB1_11;
$L__BB1_9:
	setp.lt.s32 	%p13, %r51, 1;
	@%p13 bra 	$L__BB1_11;
	ld.global.f32 	%f3, [%rd5];
	st.shared.f32 	[%r8], %f3;
$L__BB1_11:
	bar.sync 	0;
	ld.shared.f32 	%f4, [%r8];
	add.s64 	%rd7, %rd4, %rd6;
	st.global.f32 	[%rd7], %f4;
	add.s32 	%r82, %r96, -1;
	mul.wide.s32 	%rd17, %r82, 4;
	add.s64 	%rd8, %rd1, %rd17;
	add.s32 	%r83, %r27, 1;
	setp.gt.s32 	%p14, %r83, -1;
	setp.lt.s32 	%p15, %r83, %r50;
	and.pred  	%p16, %p14, %p15;
	@%p16 bra 	$L__BB1_13;
	mov.b32 	%r84, 0;
	st.shared.u32 	[%r8], %r84;
	bra.uni 	$L__BB1_15;
$L__BB1_13:
	setp.lt.s32 	%p17, %r51, 1;
	@%p17 bra 	$L__BB1_15;
	ld.global.f32 	%f5, [%rd8];
	st.shared.f32 	[%r8], %f5;
$L__BB1_15:
	bar.sync 	0;
	ld.shared.f32 	%f6, [%r8];
	add.s64 	%rd9, %rd7, %rd6;
	st.global.f32 	[%rd9], %f6;
	add.s32 	%r85, %r95, -1;
	mul.wide.s32 	%rd18, %r85, 4;
	add.s64 	%rd10, %rd1, %rd18;
	setp.gt.s32 	%p18, %r92, -1;
	setp.lt.s32 	%p19, %r92, %r50;
	and.pred  	%p20, %p18, %p19;
	@%p20 bra 	$L__BB1_17;
	mov.b32 	%r86, 0;
	st.shared.u32 	[%r8], %r86;
	bra.uni 	$L__BB1_19;
$L__BB1_17:
	setp.lt.s32 	%p21, %r51, 1;
	@%p21 bra 	$L__BB1_19;
	ld.global.f32 	%f7, [%rd10];
	st.shared.f32 	[%r8], %f7;
$L__BB1_19:
	bar.sync 	0;
	ld.shared.f32 	%f8, [%r8];
	add.s64 	%rd19, %rd9, %rd6;
	st.global.f32 	[%rd19], %f8;
	add.s32 	%r98, %r98, 4;
	add.s32 	%r97, %r97, %r14;
	add.s32 	%r96, %r96, %r14;
	add.s32 	%r95, %r95, %r14;
	add.s32 	%r94, %r94, %r14;
	add.s32 	%r93, %r93, 4;
	add.s32 	%r92, %r92, 4;
	setp.ne.s32 	%p22, %r93, 0;
	@%p22 bra 	$L__BB1_4;
	add.s32 	%r103, %r97, -1;
$L__BB1_21:
	setp.eq.s32 	%p23, %r13, 0;
	@%p23 bra 	$L__BB1_28;
	add.s32 	%r87, %r104, %r7;
	sub.s32 	%r102, %r87, %r54;
	neg.s32 	%r101, %r13;
$L__BB1_23:
	.pragma "nounroll";
	mul.wide.s32 	%rd20, %r103, 4;
	add.s64 	%rd11, %rd1, %rd20;
	setp.gt.s32 	%p24, %r102, -1;
	setp.lt.s32 	%p25, %r102, %r50;
	and.pred  	%p26, %p24, %p25;
	@%p26 bra 	$L__BB1_25;
	mov.b32 	%r88, 0;
	st.shared.u32 	[%r8], %r88;
	bra.uni 	$L__BB1_27;
$L__BB1_25:
	setp.lt.s32 	%p27, %r51, 1;
	@%p27 bra 	$L__BB1_27;
	ld.global.f32 	%f9, [%rd11];
	st.shared.f32 	[%r8], %f9;
$L__BB1_27:
	bar.sync 	0;
	rem.u32 	%r89, %r2, %r51;
	add.s32 	%r90, %r9, %r104;
	mad.lo.s32 	%r91, %r90, %r51, %r89;
	ld.shared.f32 	%f10, [%r8];
	mul.wide.s32 	%rd21, %r91, 4;
	add.s64 	%rd22, %rd2, %rd21;
	st.global.f32 	[%rd22], %f10;
	add.s32 	%r104, %r104, 1;
	add.s32 	%r103, %r103, %r51;
	add.s32 	%r102, %r102, 1;
	add.s32 	%r101, %r101, 1;
	setp.ne.s32 	%p28, %r101, 0;
	@%p28 bra 	$L__BB1_23;
$L__BB1_28:
	ret;
$L__BB1_29:
	mov.b32 	%r76, 0;
	st.shared.u32 	[%r8], %r76;
	bra.uni 	$L__BB1_7;

}


// ===== COMPILED SASS (sm_100) =====

	.target	sm_100

	.elftype	@"ET_EXEC"


//--------------------- .note.nv.tkinfo           --------------------------
	.section	.note.nv.tkinfo,"",@"SHT_NOTE"
	.sectionflags	@"SHF_NOTE_NV_TKINFO"
	.tkinfo
        /*0018*/ 	.word	0x00000002
        /*0030*/ 	.string	""
        /*0030*/ 	.string	"ptxas"
        /*0030*/ 	.string	"Cuda compilation tools, release 13.0, V13.0.88"
        /*0030*/ 	.string	"Build cuda_13.0.r13.0/compiler.36424714_0"
        /*0030*/ 	.string	"-arch sm_100 -m 64 "



//--------------------- .note.nv.cuinfo           --------------------------
	.section	.note.nv.cuinfo,"",@"SHT_NOTE"
	.sectionflags	@"SHF_NOTE_NV_CUINFO"
        /*0018*/ 	.short	0x0002
        /*001a*/ 	.short	0x0064
        /*001c*/ 	.short	0x0082
	.zero		2


//--------------------- .nv.info                  --------------------------
	.section	.nv.info,"",@"SHT_CUDA_INFO"
	.align	4


	//----- nvinfo : EIATTR_REGCOUNT
	.align		4
        /*0000*/ 	.byte	0x04, 0x2f
        /*0002*/ 	.short	(.L_1 - .L_0)
	.align		4
.L_0:
        /*0004*/ 	.word	index@(_Z20im2col_cuda_originalPKfiiiiiiiiiPfii)
        /*0008*/ 	.word	0x0000001a


	//----- nvinfo : EIATTR_FRAME_SIZE
	.align		4
.L_1:
        /*000c*/ 	.byte	0x04, 0x11
        /*000e*/ 	.short	(.L_3 - .L_2)
	.align		4
.L_2:
        /*0010*/ 	.word	index@(_Z20im2col_cuda_originalPKfiiiiiiiiiPfii)
        /*0014*/ 	.word	0x00000000


	//----- nvinfo : EIATTR_REGCOUNT
	.align		4
.L_3:
        /*0018*/ 	.byte	0x04, 0x2f
        /*001a*/ 	.short	(.L_5 - .L_4)
	.align		4
.L_4:
        /*001c*/ 	.word	index@(_Z25im2col_cuda_mec_optimizedPKfiiiiiiPfi)
        /*0020*/ 	.word	0x0000001c


	//----- nvinfo : EIATTR_FRAME_SIZE
	.align		4
.L_5:
        /*0024*/ 	.byte	0x04, 0x11
        /*0026*/ 	.short	(.L_7 - .L_6)
	.align		4
.L_6:
        /*0028*/ 	.word	index@(_Z25im2col_cuda_mec_optimizedPKfiiiiiiPfi)
        /*002c*/ 	.word	0x00000000


	//----- nvinfo : EIATTR_MIN_STACK_SIZE
	.align		4
.L_7:
        /*0030*/ 	.byte	0x04, 0x12
        /*0032*/ 	.short	(.L_9 - .L_8)
	.align		4
.L_8:
        /*0034*/ 	.word	index@(_Z25im2col_cuda_mec_optimizedPKfiiiiiiPfi)
        /*0038*/ 	.word	0x00000000


	//----- nvinfo : EIATTR_MIN_STACK_SIZE
	.align		4
.L_9:
        /*003c*/ 	.byte	0x04, 0x12
        /*003e*/ 	.short	(.L_11 - .L_10)
	.align		4
.L_10:
        /*0040*/ 	.word	index@(_Z20im2col_cuda_originalPKfiiiiiiiiiPfii)
        /*0044*/ 	.word	0x00000000
.L_11:


//--------------------- .nv.compat                --------------------------
	.section	.nv.compat,"",@"SHT_CUDA_COMPAT_INFO"
	.align	4
        /*0000*/ 	.byte	0x02, 0x09, 0x00, 0x00, 0x02, 0x02, 0x01, 0x00, 0x02, 0x05, 0x05, 0x00, 0x03, 0x07, 0x01, 0x01
        /*0010*/ 	.byte	0x02, 0x03, 0x00, 0x00, 0x02, 0x06, 0x01, 0x00, 0x04, 0x0b, 0x08, 0x00, 0x09, 0x00, 0x00, 0x00
        /*0020*/ 	.byte	0x00, 0x00, 0x00, 0x00


//--------------------- .nv.info._Z25im2col_cuda_mec_optimizedPKfiiiiiiPfi --------------------------
	.section	.nv.info._Z25im2col_cuda_mec_optimizedPKfiiiiiiPfi,"",@"SHT_CUDA_INFO"
	.sectionflags	@""
	.align	4


	//----- nvinfo : EIATTR_CUDA_API_VERSION
	.align		4
        /*0000*/ 	.byte	0x04, 0x37
        /*0002*/ 	.short	(.L_13 - .L_12)
.L_12:
        /*0004*/ 	.word	0x00000082


	//----- nvinfo : EIATTR_KPARAM_INFO
	.align		4
.L_13:
        /*0008*/ 	.byte	0x04, 0x17
        /*000a*/ 	.short	(.L_15 - .L_14)
.L_14:
        /*000c*/ 	.word	0x00000000
        /*0010*/ 	.short	0x0008
        /*0012*/ 	.short	0x0028
        /*0014*/ 	.byte	0x00, 0xf0, 0x11, 0x00


	//----- nvinfo : EIATTR_KPARAM_INFO
	.align		4
.L_15:
        /*0018*/ 	.byte	0x04, 0x17
        /*001a*/ 	.short	(.L_17 - .L_16)
.L_16:
        /*001c*/ 	.word	0x00000000
        /*0020*/ 	.short	0x0007
        /*0022*/ 	.short	0x0020
        /*0024*/ 	.byte	0x00, 0xf5, 0x21, 0x00


	//----- nvinfo : EIATTR_KPARAM_INFO
	.align		4
.L_17:
        /*0028*/ 	.byte	0x04, 0x17
        /*002a*/ 	.short	(.L_19 - .L_18)
.L_18:
        /*002c*/ 	.word	0x00000000
        /*0030*/ 	.short	0x0006
        /*0032*/ 	.short	0x001c
        /*0034*/ 	.byte	0x00, 0xf0, 0x11, 0x00


	//----- nvinfo : EIATTR_KPARAM_INFO
	.align		4
.L_19:
        /*0038*/ 	.byte	0x04, 0x17
        /*003a*/ 	.short	(.L_21 - .L_20)
.L_20:
        /*003c*/ 	.word	0x00000000
        /*0040*/ 	.short	0x0005
        /*0042*/ 	.short	0x0018
        /*0044*/ 	.byte	0x00, 0xf0, 0x11, 0x00


	//----- nvinfo : EIATTR_KPARAM_INFO
	.align		4
.L_21:
        /*0048*/ 	.byte	0x04, 0x17
        /*004a*/ 	.short	(.L_23 - .L_22)
.L_22:
        /*004c*/ 	.word	0x00000000
        /*0050*/ 	.short	0x0004
        /*0052*/ 	.short	0x0014
        /*0054*/ 	.byte	0x00, 0xf0, 0x11, 0x00


	//----- nvinfo : EIATTR_KPARAM_INFO
	.align		4
.L_23:
        /*0058*/ 	.byte	0x04, 0x17
        /*005a*/ 	.short	(.L_25 - .L_24)
.L_24:
        /*005c*/ 	.word	0x00000000
        /*0060*/ 	.short	0x0003
        /*0062*/ 	.short	0x0010
        /*0064*/ 	.byte	0x00, 0xf0, 0x11, 0x00


	//----- nvinfo : EIATTR_KPARAM_INFO
	.align		4
.L_25:
        /*0068*/ 	.byte	0x04, 0x17
        /*006a*/ 	.short	(.L_27 - .L_26)
.L_26:
        /*006c*/ 	.word	0x00000000
        /*0070*/ 	.short	0x0002
        /*0072*/ 	.short	0x000c
        /*0074*/ 	.byte	0x00, 0xf0, 0x11, 0x00


	//----- nvinfo : EIATTR_KPARAM_INFO
	.align		4
.L_27:
        /*0078*/ 	.byte	0x04, 0x17
        /*007a*/ 	.short	(.L_29 - .L_28)
.L_28:
        /*007c*/ 	.word	0x00000000
        /*0080*/ 	.short	0x0001
        /*0082*/ 	.short	0x0008
        /*0084*/ 	.byte	0x00, 0xf0, 0x11, 0x00


	//----- nvinfo : EIATTR_KPARAM_INFO
	.align		4
.L_29:
        /*0088*/ 	.byte	0x04, 0x17
        /*008a*/ 	.short	(.L_31 - .L_30)
.L_30:
        /*008c*/ 	.word	0x00000000
        /*0090*/ 	.short	0x0000
        /*0092*/ 	.short	0x0000
        /*0094*/ 	.byte	0x00, 0xf5, 0x21, 0x00


	//----- nvinfo : EIATTR_SPARSE_MMA_MASK
	.align		4
.L_31:
        /*0098*/ 	.byte	0x03, 0x50
        /*009a*/ 	.short	0x0000


	//----- nvinfo : EIATTR_MAXREG_COUNT
	.align		4
        /*009c*/ 	.byte	0x03, 0x1b
        /*009e*/ 	.short	0x00ff


	//----- nvinfo : EIATTR_NUM_BARRIERS
	.align		4
        /*00a0*/ 	.byte	0x02, 0x4c
        /*00a2*/ 	.byte	0x01
	.zero		1


	//----- nvinfo : EIATTR_MERCURY_ISA_VERSION
	.align		4
        /*00a4*/ 	.byte	0x03, 0x5f
        /*00a6*/ 	.short	0x0101


	//----- nvinfo : EIATTR_VRC_CTA_INIT_COUNT
	.align		4
        /*00a8*/ 	.byte	0x02, 0x4a
	.zero		1
	.zero		1


	//----- nvinfo : EIATTR_EXIT_INSTR_OFFSETS
	.align		4
        /*00ac*/ 	.byte	0x04, 0x1c
        /*00ae*/ 	.short	(.L_33 - .L_32)


	//   ....[0]....
.L_32:
        /*00b0*/ 	.word	0x000000d0


	//   ....[1]....
        /*00b4*/ 	.word	0x00000100


	//   ....[2]....
        /*00b8*/ 	.word	0x00000990


	//   ....[3]....
        /*00bc*/ 	.word	0x00000ca0


	//----- nvinfo : EIATTR_CRS_STACK_SIZE
	.align		4
.L_33:
        /*00c0*/ 	.byte	0x04, 0x1e
        /*00c2*/ 	.short	(.L_35 - .L_34)
.L_34:
        /*00c4*/ 	.word	0x00000000


	//----- nvinfo : EIATTR_CBANK_PARAM_SIZE
	.align		4
.L_35:
        /*00c8*/ 	.byte	0x03, 0x19
        /*00ca*/ 	.short	0x002c


	//----- nvinfo : EIATTR_PARAM_CBANK
	.align		4
        /*00cc*/ 	.byte	0x04, 0x0a
        /*00ce*/ 	.short	(.L_37 - .L_36)
	.align		4
.L_36:
        /*00d0*/ 	.word	index@(.nv.constant0._Z25im2col_cuda_mec_optimizedPKfiiiiiiPfi)
        /*00d4*/ 	.short	0x0380
        /*00d6*/ 	.short	0x002c


	//----- nvinfo : EIATTR_SW_WAR
	.align		4
.L_37:
        /*00d8*/ 	.byte	0x04, 0x36
        /*00da*/ 	.short	(.L_39 - .L_38)
.L_38:
        /*00dc*/ 	.word	0x00000008
.L_39:


//--------------------- .nv.info._Z20im2col_cuda_originalPKfiiiiiiiiiPfii --------------------------
	.section	.nv.info._Z20im2col_cuda_originalPKfiiiiiiiiiPfii,"",@"SHT_CUDA_INFO"
	.sectionflags	@""
	.align	4


	//----- nvinfo : EIATTR_CUDA_API_VERSION
	.align		4
        /*0000*/ 	.byte	0x04, 0x37
        /*0002*/ 	.short	(.L_41 - .L_40)
.L_40:
        /*0004*/ 	.word	0x00000082


	//----- nvinfo : EIATTR_KPARAM_INFO
	.align		4
.L_41:
        /*0008*/ 	.byte	0x04, 0x17
        /*000a*/ 	.short	(.L_43 - .L_42)
.L_42:
        /*000c*/ 	.word	0x00000000
        /*0010*/ 	.short	0x000c
        /*0012*/ 	.short	0x003c
        /*0014*/ 	.byte	0x00, 0xf0, 0x11, 0x00


	//----- nvinfo : EIATTR_KPARAM_INFO
	.align		4
.L_43:
        /*0018*/ 	.byte	0x04, 0x17
        /*001a*/ 	.short	(.L_45 - .L_44)
.L_44:
        /*001c*/ 	.word	0x00000000
        /*0020*/ 	.short	0x000b
        /*0022*/ 	.short	0x0038
        /*0024*/ 	.byte	0x00, 0xf0, 0x11, 0x00


	//----- nvinfo : EIATTR_KPARAM_INFO
	.align		4
.L_45:
        /*0028*/ 	.byte	0x04, 0x17
        /*002a*/ 	.short	(.L_47 - .L_46)
.L_46:
        /*002c*/ 	.word	0x00000000
        /*0030*/ 	.short	0x000a
        /*0032*/ 	.short	0x0030
        /*0034*/ 	.byte	0x00, 0xf5, 0x21, 0x00


	//----- nvinfo : EIATTR_KPARAM_INFO
	.align		4
.L_47:
        /*0038*/ 	.byte	0x04, 0x17
        /*003a*/ 	.short	(.L_49 - .L_48)
.L_48:
        /*003c*/ 	.word	0x00000000
        /*0040*/ 	.short	0x0009
        /*0042*/ 	.short	0x0028
        /*0044*/ 	.byte	0x00, 0xf0, 0x11, 0x00


	//----- nvinfo : EIATTR_KPARAM_INFO
	.align		4
.L_49:
        /*0048*/ 	.byte	0x04, 0x17
        /*004a*/ 	.short	(.L_51 - .L_50)
.L_50:
        /*004c*/ 	.word	0x00000000
        /*0050*/ 	.short	0x0008
        /*0052*/ 	.short	0x0024
        /*0054*/ 	.byte	0x00, 0xf0, 0x11, 0x00


	//----- nvinfo : EIATTR_KPARAM_INFO
	.align		4
.L_51:
        /*0058*/ 	.byte	0x04, 0x17
        /*005a*/ 	.short	(.L_53 - .L_52)
.L_52:
        /*005c*/ 	.word	0x00000000
        /*0060*/ 	.short	0x0007
        /*0062*/ 	.short	0x0020
        /*0064*/ 	.byte	0x00, 0xf0, 0x11, 0x00


	//----- nvinfo : EIATTR_KPARAM_INFO
	.align		4
.L_53:
        /*0068*/ 	.byte	0x04, 0x17
        /*006a*/ 	.short	(.L_55 - .L_54)
.L_54:
        /*006c*/ 	.word	0x00000000
        /*0070*/ 	.short	0x0006
        /*0072*/ 	.short	0x001c
        /*0074*/ 	.byte	0x00, 0xf0, 0x11, 0x00


	//----- nvinfo : EIATTR_KPARAM_INFO
	.align		4
.L_55:
        /*0078*/ 	.byte	0x04, 0x17
        /*007a*/ 	.short	(.L_57 - .L_56)
.L_56:
        /*007c*/ 	.word	0x00000000
        /*0080*/ 	.short	0x0005
        /*0082*/ 	.short	0x0018
        /*0084*/ 	.byte	0x00, 0xf0, 0x11, 0x00


	//----- nvinfo : EIATTR_KPARAM_INFO
	.align		4
.L_57:
        /*0088*/ 	.byte	0x04, 0x17
        /*008a*/ 	.short	(.L_59 - .L_58)
.L_58:
        /*008c*/ 	.word	0x00000000
        /*0090*/ 	.short	0x0004
        /*0092*/ 	.short	0x0014
        /*0094*/ 	.byte	0x00, 0xf0, 0x11, 0x00


	//----- nvinfo : EIATTR_KPARAM_INFO
	.align		4
.L_59:
        /*0098*/ 	.byte	0x04, 0x17
        /*009a*/ 	.short	(.L_61 - .L_60)
.L_60:
        /*009c*/ 	.word	0x00000000
        /*00a0*/ 	.short	0x0003
        /*00a2*/ 	.short	0x0010
        /*00a4*/ 	.byte	0x00, 0xf0, 0x11, 0x00


	//----- nvinfo : EIATTR_KPARAM_INFO
	.align		4
.L_61:
        /*00a8*/ 	.byte	0x04, 0x17
        /*00aa*/ 	.short	(.L_63 - .L_62)
.L_62:
        /*00ac*/ 	.word	0x00000000
        /*00b0*/ 	.short	0x0002
        /*00b2*/ 	.short	0x000c
        /*00b4*/ 	.byte	0x00, 0xf0, 0x11, 0x00


	//----- nvinfo : EIATTR_KPARAM_INFO
	.align		4
.L_63:
        /*00b8*/ 	.byte	0x04, 0x17
        /*00ba*/ 	.short	(.L_65 - .L_64)
.L_64:
        /*00bc*/ 	.word	0x00000000
        /*00c0*/ 	.short	0x0001
        /*00c2*/ 	.short	0x0008
        /*00c4*/ 	.byte	0x00, 0xf0, 0x11, 0x00


	//----- nvinfo : EIATTR_KPARAM_INFO
	.align		4
.L_65:
        /*00c8*/ 	.byte	0x04, 0x17
        /*00ca*/ 	.short	(.L_67 - .L_66)
.L_66:
        /*00cc*/ 	.word	0x00000000
        /*00d0*/ 	.short	0x0000
        /*00d2*/ 	.short	0x0000
        /*00d4*/ 	.byte	0x00, 0xf5, 0x21, 0x00


	//----- nvinfo : EIATTR_SPARSE_MMA_MASK
	.align		4
.L_67:
        /*00d8*/ 	.byte	0x03, 0x50
        /*00da*/ 	.short	0x0000


	//----- nvinfo : EIATTR_MAXREG_COUNT
	.align		4
        /*00dc*/ 	.byte	0x03, 0x1b
        /*00de*/ 	.short	0x00ff


	//----- nvinfo : EIATTR_MERCURY_ISA_VERSION
	.align		4
        /*00e0*/ 	.byte	0x03, 0x5f
        /*00e2*/ 	.short	0x0101


	//----- nvinfo : EIATTR_VRC_CTA_INIT_COUNT
	.align		4
        /*00e4*/ 	.byte	0x02, 0x4a
	.zero		1
	.zero		1


	//----- nvinfo : EIATTR_EXIT_INSTR_OFFSETS
	.align		4
        /*00e8*/ 	.byte	0x04, 0x1c
        /*00ea*/ 	.short	(.L_69 - .L_68)


	//   ....[0]....
.L_68:
        /*00ec*/ 	.word	0x000000e0


	//   ....[1]....
        /*00f0*/ 	.word	0x00000180


	//   ....[2]....
        /*00f4*/ 	.word	0x00001200


	//----- nvinfo : EIATTR_CRS_STACK_SIZE
	.align		4
.L_69:
        /*00f8*/ 	.byte	0x04, 0x1e
        /*00fa*/ 	.short	(.L_71 - .L_70)
.L_70:
        /*00fc*/ 	.word	0x00000000


	//----- nvinfo : EIATTR_CBANK_PARAM_SIZE
	.align		4
.L_71:
        /*0100*/ 	.byte	0x03, 0x19
        /*0102*/ 	.short	0x0040


	//----- nvinfo : EIATTR_PARAM_CBANK
	.align		4
        /*0104*/ 	.byte	0x04, 0x0a
        /*0106*/ 	.short	(.L_73 - .L_72)
	.align		4
.L_72:
        /*0108*/ 	.word	index@(.nv.constant0._Z20im2col_cuda_originalPKfiiiiiiiiiPfii)
        /*010c*/ 	.short	0x0380
        /*010e*/ 	.short	0x0040


	//----- nvinfo : EIATTR_SW_WAR
	.align		4
.L_73:
        /*0110*/ 	.byte	0x04, 0x36
        /*0112*/ 	.short	(.L_75 - .L_74)
.L_74:
        /*0114*/ 	.word	0x00000008
.L_75:


//--------------------- .nv.callgraph             --------------------------
	.section	.nv.callgraph,"",@"SHT_CUDA_CALLGRAPH"
	.align	4
	.sectionentsize	8
	.align		4
        /*0000*/ 	.word	0x00000000
	.align		4
        /*0004*/ 	.word	0xffffffff
	.align		4
        /*0008*/ 	.word	0x00000000
	.align		4
        /*000c*/ 	.word	0xfffffffe
	.align		4
        /*0010*/ 	.word	0x00000000
	.align		4
        /*0014*/ 	.word	0xfffffffd
	.align		4
        /*0018*/ 	.word	0x00000000
	.align		4
        /*001c*/ 	.word	0xfffffffc


//--------------------- .text._Z25im2col_cuda_mec_optimizedPKfiiiiiiPfi --------------------------
	.section	.text._Z25im2col_cuda_mec_optimizedPKfiiiiiiPfi,"ax",@progbits
	.align	128
        .global         _Z25im2col_cuda_mec_optimizedPKfiiiiiiPfi
        .type           _Z25im2col_cuda_mec_optimizedPKfiiiiiiPfi,@function
        .size           _Z25im2col_cuda_mec_optimizedPKfiiiiiiPfi,(.L_x_74 - _Z25im2col_cuda_mec_optimizedPKfiiiiiiPfi)
        .other          _Z25im2col_cuda_mec_optimizedPKfiiiiiiPfi,@"STO_CUDA_ENTRY STV_DEFAULT"
_Z25im2col_cuda_mec_optimizedPKfiiiiiiPfi:
.text._Z25im2col_cuda_mec_optimizedPKfiiiiiiPfi:
[----:B------:R-:W-:Y:S01]  /*0000*/  LDC R1, c[0x0][0x37c] ;  /* 0x0000df00ff017b82 */ /* 0x000fe20000000800 */
[----:B------:R-:W0:Y:S07]  /*0010*/  S2R R4, SR_TID.Y ;  /* 0x0000000000047919 */ /* 0x000e2e0000002200 */
[----:B------:R-:W1:Y:S01]  /*0020*/  LDC R3, c[0x0][0x360] ;  /* 0x0000d800ff037b82 */ /* 0x000e620000000800 */
[----:B------:R-:W2:Y:S01]  /*0030*/  LDCU UR8, c[0x0][0x388] ;  /* 0x00007100ff0877ac */ /* 0x000ea20008000800 */
[----:B------:R-:W1:Y:S01]  /*0040*/  S2R R22, SR_TID.X ;  /* 0x0000000000167919 */ /* 0x000e620000002100 */
[----:B------:R-:W3:Y:S05]  /*0050*/  LDCU UR6, c[0x0][0x3a8] ;  /* 0x00007500ff0677ac */ /* 0x000eea0008000800 */
[----:B------:R-:W0:Y:S08]  /*0060*/  S2UR UR5, SR_CTAID.Y ;  /* 0x00000000000579c3 */ /* 0x000e300000002600 */
[----:B------:R-:W0:Y:S08]  /*0070*/  LDC R0, c[0x0][0x364] ;  /* 0x0000d900ff007b82 */ /* 0x000e300000000800 */
[----:B------:R-:W1:Y:S01]  /*0080*/  S2UR UR4, SR_CTAID.X ;  /* 0x00000000000479c3 */ /* 0x000e620000002500 */
[----:B0-----:R-:W-:-:S05]  /*0090*/  IMAD R0, R0, UR5, R4 ;  /* 0x0000000500007c24 */ /* 0x001fca000f8e0204 */
[----:B--2---:R-:W-:Y:S01]  /*00a0*/  ISETP.GE.AND P0, PT, R0, UR8, PT ;  /* 0x0000000800007c0c */ /* 0x004fe2000bf06270 */
[----:B-1----:R-:W-:-:S05]  /*00b0*/  IMAD R20, R3, UR4, R22 ;  /* 0x0000000403147c24 */ /* 0x002fca000f8e0216 */
[----:B---3--:R-:W-:-:S13]  /*00c0*/  ISETP.GE.OR P0, PT, R20, UR6, P0 ;  /* 0x0000000614007c0c */ /* 0x008fda0008706670 */
[----:B------:R-:W-:Y:S05]  /*00d0*/  @P0 EXIT ;  /* 0x000000000000094d */ /* 0x000fea0003800000 */
[----:B------:R-:W0:Y:S02]  /*00e0*/  LDC R17, c[0x0][0x394] ;  /* 0x0000e500ff117b82 */ /* 0x000e240000000800 */
[----:B0-----:R-:W-:-:S13]  /*00f0*/  ISETP.GE.AND P0, PT, R17, 0x1, PT ;  /* 0x000000011100780c */ /* 0x001fda0003f06270 */
[----:B------:R-:W-:Y:S05]  /*0100*/  @!P0 EXIT ;  /* 0x000000000000894d */ /* 0x000fea0003800000 */
[----:B------:R-:W0:Y:S01]  /*0110*/  LDCU UR4, c[0x0][0x398] ;  /* 0x00007300ff0477ac */ /* 0x000e220008000800 */
[----:B------:R-:W1:Y:S01]  /*0120*/  LDC R2, c[0x0][0x39c] ;  /* 0x0000e700ff027b82 */ /* 0x000e620000000800 */
[----:B------:R-:W-:Y:S01]  /*0130*/  ISETP.GE.U32.AND P0, PT, R17, 0x4, PT ;  /* 0x000000041100780c */ /* 0x000fe20003f06070 */
[----:B------:R-:W-:Y:S01]  /*0140*/  IMAD R3, R3, R4, RZ ;  /* 0x0000000403037224 */ /* 0x000fe200078e02ff */
[----:B------:R-:W2:Y:S01]  /*0150*/  LDCU UR6, c[0x0][0x38c] ;  /* 0x00007180ff0677ac */ /* 0x000ea20008000800 */
[----:B------:R-:W-:Y:S01]  /*0160*/  LOP3.LUT R9, R17, 0x3, RZ, 0xc0, !PT ;  /* 0x0000000311097812 */ /* 0x000fe200078ec0ff */
[----:B------:R-:W-:Y:S01]  /*0170*/  IMAD.MOV.U32 R8, RZ, RZ, RZ ;  /* 0x000000ffff087224 */ /* 0x000fe200078e00ff */
[----:B------:R-:W3:Y:S02]  /*0180*/  LDCU UR9, c[0x0][0x390] ;  /* 0x00007200ff0977ac */ /* 0x000ee40008000800 */
[----:B------:R-:W4:Y:S01]  /*0190*/  S2UR UR5, SR_CgaCtaId ;  /* 0x00000000000579c3 */ /* 0x000f220000008800 */
[----:B------:R-:W-:Y:S01]  /*01a0*/  IADD3 R3, PT, PT, R3, R22, RZ ;  /* 0x0000001603037210 */ /* 0x000fe20007ffe0ff */
[C---:B0-----:R-:W-:Y:S01]  /*01b0*/  IMAD R23, R20.reuse, UR4, RZ ;  /* 0x0000000414177c24 */ /* 0x041fe2000f8e02ff */
[----:B------:R-:W-:Y:S01]  /*01c0*/  UMOV UR4, 0x400 ;  /* 0x0000040000047882 */ /* 0x000fe20000000000 */
[----:B------:R-:W-:-:S02]  /*01d0*/  IMAD R20, R20, UR8, R0 ;  /* 0x0000000814147c24 */ /* 0x000fc4000f8e0200 */
[----:B--2---:R-:W-:Y:S01]  /*01e0*/  IMAD R5, R0, UR6, R23 ;  /* 0x0000000600057c24 */ /* 0x004fe2000f8e0217 */
[----:B------:R-:W0:Y:S01]  /*01f0*/  LDCU.64 UR6, c[0x0][0x358] ;  /* 0x00006b00ff0677ac */ /* 0x000e220008000a00 */
[----:B---3--:R-:W-:Y:S02]  /*0200*/  IMAD.U32 R21, RZ, RZ, UR9 ;  /* 0x00000009ff157e24 */ /* 0x008fe4000f8e00ff */
[----:B-1----:R-:W-:-:S04]  /*0210*/  IMAD.IADD R4, R5, 0x1, -R2 ;  /* 0x0000000105047824 */ /* 0x002fc800078e0a02 */
[----:B------:R-:W-:Y:S01]  /*0220*/  IMAD R16, R4, R21, R21 ;  /* 0x0000001504107224 */ /* 0x000fe200078e0215 */
[----:B----4-:R-:W-:-:S04]  /*0230*/  ULEA UR4, UR5, UR4, 0x18 ;  /* 0x0000000405047291 */ /* 0x010fc8000f8ec0ff */
[----:B------:R-:W-:Y:S02]  /*0240*/  IADD3 R11, PT, PT, R16, -0x1, RZ ;  /* 0xffffffff100b7810 */ /* 0x000fe40007ffe0ff */
[----:B------:R-:W-:Y:S01]  /*0250*/  LEA R7, R3, UR4, 0x2 ;  /* 0x0000000403077c11 */ /* 0x000fe2000f8e10ff */
[----:B0-----:R-:W-:Y:S06]  /*0260*/  @!P0 BRA `(.L_x_0) ;  /* 0x0000000400c48947 */ /* 0x001fec0003800000 */
[----:B------:R-:W0:Y:S01]  /*0270*/  LDC.64 R14, c[0x0][0x380] ;  /* 0x0000e000ff0e7b82 */ /* 0x000e220000000a00 */
[C---:B------:R-:W-:Y:S01]  /*0280*/  IADD3 R0, PT, PT, R4.reuse, 0x4, RZ ;  /* 0x0000000404007810 */ /* 0x040fe20007ffe0ff */
[C---:B------:R-:W-:Y:S01]  /*0290*/  VIADD R6, R4.reuse, 0x3 ;  /* 0x0000000304067836 */ /* 0x040fe20000000000 */
[----:B------:R-:W-:Y:S01]  /*02a0*/  LOP3.LUT R8, R17, 0x7ffffffc, RZ, 0xc0, !PT ;  /* 0x7ffffffc11087812 */ /* 0x000fe200078ec0ff */
[----:B------:R-:W-:Y:S01]  /*02b0*/  VIADD R4, R4, 0x2 ;  /* 0x0000000204047836 */ /* 0x000fe20000000000 */
[----:B------:R-:W-:Y:S01]  /*02c0*/  MOV R3, R16 ;  /* 0x0000001000037202 */ /* 0x000fe20000000f00 */
[-C--:B------:R-:W-:Y:S01]  /*02d0*/  IMAD R5, R0, R21.reuse, RZ ;  /* 0x0000001500057224 */ /* 0x080fe200078e02ff */
[----:B------:R-:W-:Y:S01]  /*02e0*/  IADD3 R2, PT, PT, R23, 0x3, -R2 ;  /* 0x0000000317027810 */ /* 0x000fe20007ffe802 */
[----:B------:R-:W1:Y:S01]  /*02f0*/  LDC.64 R12, c[0x0][0x3a0] ;  /* 0x0000e800ff0c7b82 */ /* 0x000e620000000a00 */
[-C--:B------:R-:W-:Y:S01]  /*0300*/  IMAD R6, R6, R21.reuse, RZ ;  /* 0x0000001506067224 */ /* 0x080fe200078e02ff */
[----:B------:R-:W2:Y:S01]  /*0310*/  LDCU UR5, c[0x0][0x38c] ;  /* 0x00007180ff0577ac */ /* 0x000ea20008000800 */
[----:B------:R-:W-:-:S02]  /*0320*/  IMAD R4, R4, R21, RZ ;  /* 0x0000001504047224 */ /* 0x000fc400078e02ff */
[----:B------:R-:W-:Y:S01]  /*0330*/  IMAD.MOV R0, RZ, RZ, -R8 ;  /* 0x000000ffff007224 */ /* 0x000fe200078e0a08 */
[----:B------:R-:W3:Y:S02]  /*0340*/  LDCU UR8, c[0x0][0x390] ;  /* 0x00007200ff0877ac */ /* 0x000ee40008000800 */
[----:B------:R-:W4:Y:S01]  /*0350*/  LDC.64 R10, c[0x0][0x390] ;  /* 0x0000e400ff0a7b82 */ /* 0x000f220000000a00 */
[----:B------:R-:W-:-:S05]  /*0360*/  UMOV UR4, URZ ;  /* 0x000000ff00047c82 */ /* 0x000fca0008000000 */
.L_x_9:
[----:B----4-:R-:W-:Y:S01]  /*0370*/  MOV R21, R10 ;  /* 0x0000000a00157202 */ /* 0x010fe20000000f00 */
[----:B------:R-:W-:Y:S03]  /*0380*/  BSSY.RECONVERGENT B0, `(.L_x_1) ;  /* 0x0000018000007945 */ /* 0x000fe60003800200 */
[----:B0-----:R-:W4:Y:S08]  /*0390*/  I2F.U32.RP R18, R21 ;  /* 0x0000001500127306 */ /* 0x001f300000209000 */
[----:B----4-:R-:W4:Y:S02]  /*03a0*/  MUFU.RCP R18, R18 ;  /* 0x0000001200127308 */ /* 0x010f240000001000 */
[----:B-1--4-:R-:W-:-:S06]  /*03b0*/  VIADD R17, R18, 0xffffffe ;  /* 0x0ffffffe12117836 */ /* 0x012fcc0000000000 */
[----:B------:R-:W4:Y:S02]  /*03c0*/  F2I.FTZ.U32.TRUNC.NTZ R17, R17 ;  /* 0x0000001100117305 */ /* 0x000f24000021f000 */
[----:B----4-:R-:W-:-:S05]  /*03d0*/  IMAD R16, R17, R21, RZ ;  /* 0x0000001511107224 */ /* 0x010fca00078e02ff */
[----:B------:R-:W-:Y:S01]  /*03e0*/  IADD3 R19, PT, PT, -R16, RZ, RZ ;  /* 0x000000ff10137210 */ /* 0x000fe20007ffe1ff */
[----:B------:R-:W-:-:S04]  /*03f0*/  IMAD.MOV.U32 R16, RZ, RZ, RZ ;  /* 0x000000ffff107224 */ /* 0x000fc800078e00ff */
[----:B------:R-:W-:Y:S01]  /*0400*/  IMAD.HI.U32 R19, R17, R19, R16 ;  /* 0x0000001311137227 */ /* 0x000fe200078e0010 */
[----:B------:R-:W-:-:S04]  /*0410*/  IADD3 R16, PT, PT, R2, -0x3, RZ ;  /* 0xfffffffd02107810 */ /* 0x000fc80007ffe0ff */
[----:B--2---:R-:W-:Y:S01]  /*0420*/  ISETP.GE.AND P0, PT, R16, UR5, PT ;  /* 0x0000000510007c0c */ /* 0x004fe2000bf06270 */
[----:B------:R-:W-:-:S03]  /*0430*/  IMAD.HI.U32 R19, R19, R22, RZ ;  /* 0x0000001613137227 */ /* 0x000fc600078e00ff */
[----:B------:R-:W-:Y:S01]  /*0440*/  ISETP.LT.OR P0, PT, R16, RZ, P0 ;  /* 0x000000ff1000720c */ /* 0x000fe20000701670 */
[----:B------:R-:W-:-:S04]  /*0450*/  IMAD.MOV R19, RZ, RZ, -R19 ;  /* 0x000000ffff137224 */ /* 0x000fc800078e0a13 */
[----:B------:R-:W-:-:S05]  /*0460*/  IMAD R18, R21, R19, R22 ;  /* 0x0000001315127224 */ /* 0x000fca00078e0216 */
[----:B------:R-:W-:-:S03]  /*0470*/  ISETP.GE.U32.AND P1, PT, R18, R21, PT ;  /* 0x000000151200720c */ /* 0x000fc60003f26070 */
[----:B------:R2:W-:Y:S01]  /*0480*/  @P0 STS [R7], RZ ;  /* 0x000000ff07000388 */ /* 0x0005e20000000800 */
[----:B------:R-:W-:Y:S09]  /*0490*/  @P0 BRA `(.L_x_2) ;  /* 0x0000000000180947 */ /* 0x000ff20003800000 */
[----:B---3--:R-:W-:-:S09]  /*04a0*/  UISETP.GT.AND UP0, UPT, UR8, URZ, UPT ;  /* 0x000000ff0800728c */ /* 0x008fd2000bf04270 */
[----:B------:R-:W-:Y:S05]  /*04b0*/  BRA.U !UP0, `(.L_x_2) ;  /* 0x0000000108107547 */ /* 0x000fea000b800000 */
[----:B------:R-:W-:-:S05]  /*04c0*/  IADD3 R17, PT, PT, R3, -0x1, RZ ;  /* 0xffffffff03117810 */ /* 0x000fca0007ffe0ff */
[----:B0-----:R-:W-:-:S06]  /*04d0*/  IMAD.WIDE R16, R17, 0x4, R14 ;  /* 0x0000000411107825 */ /* 0x001fcc00078e020e */
[----:B------:R-:W3:Y:S04]  /*04e0*/  LDG.E R16, desc[UR6][R16.64] ;  /* 0x0000000610107981 */ /* 0x000ee8000c1e1900 */
[----:B---3--:R4:W-:Y:S02]  /*04f0*/  STS [R7], R16 ;  /* 0x0000001007007388 */ /* 0x0089e40000000800 */
.L_x_2:
[----:B---3--:R-:W-:Y:S05]  /*0500*/  BSYNC.RECONVERGENT B0 ;  /* 0x0000000000007941 */ /* 0x008fea0003800200 */
.L_x_1:
[----:B------:R-:W-:Y:S01]  /*0510*/  BAR.SYNC.DEFER_BLOCKING 0x0 ;  /* 0x0000000000007b1d */ /* 0x000fe20000010000 */
[----:B------:R-:W-:Y:S01]  /*0520*/  @P1 IMAD.IADD R18, R18, 0x1, -R21 ;  /* 0x0000000112121824 */ /* 0x000fe200078e0a15 */
[----:B------:R-:W-:Y:S02]  /*0530*/  ISETP.NE.U32.AND P1, PT, R21, RZ, PT ;  /* 0x000000ff1500720c */ /* 0x000fe40003f25070 */
[----:B----4-:R-:W-:Y:S02]  /*0540*/  IADD3 R16, PT, PT, R2, -0x2, RZ ;  /* 0xfffffffe02107810 */ /* 0x010fe40007ffe0ff */
[----:B------:R-:W-:Y:S01]  /*0550*/  ISETP.GE.U32.AND P2, PT, R18, R21, PT ;  /* 0x000000151200720c */ /* 0x000fe20003f46070 */
[----:B------:R-:W-:Y:S01]  /*0560*/  BSSY.RECONVERGENT B0, `(.L_x_3) ;  /* 0x0000012000007945 */ /* 0x000fe20003800200 */
[----:B------:R-:W-:-:S04]  /*0570*/  ISETP.GE.AND P0, PT, R16, UR5, PT ;  /* 0x0000000510007c0c */ /* 0x000fc8000bf06270 */
[----:B------:R-:W-:Y:S01]  /*0580*/  ISETP.GT.AND P0, PT, R16, -0x1, !P0 ;  /* 0xffffffff1000780c */ /* 0x000fe20004704270 */
[----:B------:R-:W-:-:S06]  /*0590*/  IMAD R16, R20, R11, UR4 ;  /* 0x0000000414107e24 */ /* 0x000fcc000f8e020b */
[----:B------:R-:W-:Y:S01]  /*05a0*/  @P2 IMAD.IADD R18, R18, 0x1, -R21 ;  /* 0x0000000112122824 */ /* 0x000fe200078e0a15 */
[-C--:B------:R-:W-:Y:S01]  /*05b0*/  @!P1 LOP3.LUT R18, RZ, R21.reuse, RZ, 0x33, !PT ;  /* 0x00000015ff129212 */ /* 0x080fe200078e33ff */
[----:B------:R-:W3:Y:S04]  /*05c0*/  LDS R17, [R7] ;  /* 0x0000000007117984 */ /* 0x000ee80000000800 */
[----:B------:R-:W-:Y:S01]  /*05d0*/  IMAD R19, R16, R21, R18 ;  /* 0x0000001510137224 */ /* 0x000fe200078e0212 */
[----:B------:R4:W-:Y:S03]  /*05e0*/  @!P0 STS [R7], RZ ;  /* 0x000000ff07008388 */ /* 0x0009e60000000800 */
[----:B-1----:R-:W-:-:S05]  /*05f0*/  IMAD.WIDE R18, R19, 0x4, R12 ;  /* 0x0000000413127825 */ /* 0x002fca00078e020c */
[----:B---3--:R4:W-:Y:S01]  /*0600*/  STG.E desc[UR6][R18.64], R17 ;  /* 0x0000001112007986 */ /* 0x0089e2000c101906 */
[----:B------:R-:W-:Y:S05]  /*0610*/  @!P0 BRA `(.L_x_4) ;  /* 0x0000000000188947 */ /* 0x000fea0003800000 */
[----:B------:R-:W-:-:S13]  /*0620*/  ISETP.GE.AND P0, PT, R21, 0x1, PT ;  /* 0x000000011500780c */ /* 0x000fda0003f06270 */
[----:B------:R-:W-:Y:S05]  /*0630*/  @!P0 BRA `(.L_x_4) ;  /* 0x0000000000108947 */ /* 0x000fea0003800000 */
[----:B----4-:R-:W-:-:S05]  /*0640*/  IADD3 R17, PT, PT, R4, -0x1, RZ ;  /* 0xffffffff04117810 */ /* 0x010fca0007ffe0ff */
[----:B0-----:R-:W-:-:S06]  /*0650*/  IMAD.WIDE R16, R17, 0x4, R14 ;  /* 0x0000000411107825 */ /* 0x001fcc00078e020e */
[----:B------:R-:W3:Y:S04]  /*0660*/  LDG.E R16, desc[UR6][R16.64] ;  /* 0x0000000610107981 */ /* 0x000ee8000c1e1900 */
[----:B---3--:R1:W-:Y:S02]  /*0670*/  STS [R7], R16 ;  /* 0x0000001007007388 */ /* 0x0083e40000000800 */
.L_x_4:
[----:B------:R-:W-:Y:S05]  /*0680*/  BSYNC.RECONVERGENT B0 ;  /* 0x0000000000007941 */ /* 0x000fea0003800200 */
.L_x_3:
[----:B------:R-:W-:Y:S01]  /*0690*/  BAR.SYNC.DEFER_BLOCKING 0x0 ;  /* 0x0000000000007b1d */ /* 0x000fe20000010000 */
[----:B-1----:R-:W-:-:S05]  /*06a0*/  VIADD R16, R2, 0xffffffff ;  /* 0xffffffff02107836 */ /* 0x002fca0000000000 */
[C---:B------:R-:W-:Y:S01]  /*06b0*/  ISETP.GE.AND P0, PT, R16.reuse, UR5, PT ;  /* 0x0000000510007c0c */ /* 0x040fe2000bf06270 */
[----:B------:R-:W-:Y:S03]  /*06c0*/  BSSY.RECONVERGENT B0, `(.L_x_5) ;  /* 0x000000d000007945 */ /* 0x000fe60003800200 */
[----:B------:R-:W-:Y:S01]  /*06d0*/  ISETP.GT.AND P0, PT, R16, -0x1, !P0 ;  /* 0xffffffff1000780c */ /* 0x000fe20004704270 */
[----:B----4-:R-:W-:Y:S01]  /*06e0*/  IMAD.WIDE R16, R21, 0x4, R18 ;  /* 0x0000000415107825 */ /* 0x010fe200078e0212 */
[----:B------:R-:W1:Y:S11]  /*06f0*/  LDS R25, [R7] ;  /* 0x0000000007197984 */ /* 0x000e760000000800 */
[----:B------:R3:W-:Y:S04]  /*0700*/  @!P0 STS [R7], RZ ;  /* 0x000000ff07008388 */ /* 0x0007e80000000800 */
[----:B-1----:R3:W-:Y:S01]  /*0710*/  STG.E desc[UR6][R16.64], R25 ;  /* 0x0000001910007986 */ /* 0x0027e2000c101906 */
[----:B------:R-:W-:Y:S05]  /*0720*/  @!P0 BRA `(.L_x_6) ;  /* 0x0000000000188947 */ /* 0x000fea0003800000 */
[----:B------:R-:W-:-:S13]  /*0730*/  ISETP.GE.AND P0, PT, R21, 0x1, PT ;  /* 0x000000011500780c */ /* 0x000fda0003f06270 */
[----:B------:R-:W-:Y:S05]  /*0740*/  @!P0 BRA `(.L_x_6) ;  /* 0x0000000000108947 */ /* 0x000fea0003800000 */
[----:B------:R-:W-:-:S05]  /*0750*/  IADD3 R19, PT, PT, R6, -0x1, RZ ;  /* 0xffffffff06137810 */ /* 0x000fca0007ffe0ff */
[----:B0-----:R-:W-:-:S06]  /*0760*/  IMAD.WIDE R18, R19, 0x4, R14 ;  /* 0x0000000413127825 */ /* 0x001fcc00078e020e */
[----:B------:R-:W4:Y:S04]  /*0770*/  LDG.E R18, desc[UR6][R18.64] ;  /* 0x0000000612127981 */ /* 0x000f28000c1e1900 */
[----:B----4-:R1:W-:Y:S02]  /*0780*/  STS [R7], R18 ;  /* 0x0000001207007388 */ /* 0x0103e40000000800 */
.L_x_6:
[----:B------:R-:W-:Y:S05]  /*0790*/  BSYNC.RECONVERGENT B0 ;  /* 0x0000000000007941 */ /* 0x000fea0003800200 */
.L_x_5:
[----:B------:R-:W-:Y:S01]  /*07a0*/  BAR.SYNC.DEFER_BLOCKING 0x0 ;  /* 0x0000000000007b1d */ /* 0x000fe20000010000 */
[----:B------:R-:W-:Y:S01]  /*07b0*/  ISETP.GE.AND P0, PT, R2, UR5, PT ;  /* 0x0000000502007c0c */ /* 0x000fe2000bf06270 */
[----:B---3--:R-:W-:-:S03]  /*07c0*/  IMAD.WIDE R16, R21, 0x4, R16 ;  /* 0x0000000415107825 */ /* 0x008fc600078e0210 */
[----:B------:R-:W-:Y:S01]  /*07d0*/  ISETP.GT.AND P0, PT, R2, -0x1, !P0 ;  /* 0xffffffff0200780c */ /* 0x000fe20004704270 */
[----:B------:R-:W-:Y:S01]  /*07e0*/  VIADD R19, R5, 0xffffffff ;  /* 0xffffffff05137836 */ /* 0x000fe20000000000 */
[----:B------:R-:W-:Y:S03]  /*07f0*/  BSSY.RECONVERGENT B0, `(.L_x_7) ;  /* 0x000000a000007945 */ /* 0x000fe60003800200 */
[----:B01----:R-:W-:Y:S01]  /*0800*/  IMAD.WIDE R18, R19, 0x4, R14 ;  /* 0x0000000413127825 */ /* 0x003fe200078e020e */
[----:B------:R-:W0:Y:S07]  /*0810*/  LDS R25, [R7] ;  /* 0x0000000007197984 */ /* 0x000e2e0000000800 */
[----:B------:R1:W-:Y:S04]  /*0820*/  @!P0 STS [R7], RZ ;  /* 0x000000ff07008388 */ /* 0x0003e80000000800 */
[----:B0-----:R1:W-:Y:S01]  /*0830*/  STG.E desc[UR6][R16.64], R25 ;  /* 0x0000001910007986 */ /* 0x0013e2000c101906 */
[----:B------:R-:W-:Y:S05]  /*0840*/  @!P0 BRA `(.L_x_8) ;  /* 0x0000000000108947 */ /* 0x000fea0003800000 */
[----:B------:R-:W-:-:S13]  /*0850*/  ISETP.GE.AND P0, PT, R21, 0x1, PT ;  /* 0x000000011500780c */ /* 0x000fda0003f06270 */
[----:B------:R-:W-:Y:S05]  /*0860*/  @!P0 BRA `(.L_x_8) ;  /* 0x0000000000088947 */ /* 0x000fea0003800000 */
[----:B------:R-:W3:Y:S04]  /*0870*/  LDG.E R18, desc[UR6][R18.64] ;  /* 0x0000000612127981 */ /* 0x000ee8000c1e1900 */
[----:B---3--:R0:W-:Y:S02]  /*0880*/  STS [R7], R18 ;  /* 0x0000001207007388 */ /* 0x0081e40000000800 */
.L_x_8:
[----:B------:R-:W-:Y:S05]  /*0890*/  BSYNC.RECONVERGENT B0 ;  /* 0x0000000000007941 */ /* 0x000fea0003800200 */
.L_x_7:
[----:B------:R-:W-:Y:S01]  /*08a0*/  BAR.SYNC.DEFER_BLOCKING 0x0 ;  /* 0x0000000000007b1d */ /* 0x000fe20000010000 */
[C---:B-1----:R-:W-:Y:S01]  /*08b0*/  IMAD.WIDE R16, R21.reuse, 0x4, R16 ;  /* 0x0000000415107825 */ /* 0x042fe200078e0210 */
[----:B------:R-:W-:Y:S01]  /*08c0*/  IADD3 R0, PT, PT, R0, 0x4, RZ ;  /* 0x0000000400007810 */ /* 0x000fe20007ffe0ff */
[----:B------:R-:W-:Y:S01]  /*08d0*/  UIADD3 UR4, UPT, UPT, UR4, 0x4, URZ ;  /* 0x0000000404047890 */ /* 0x000fe2000fffe0ff */
[C---:B------:R-:W-:Y:S01]  /*08e0*/  LEA R6, R21.reuse, R6, 0x2 ;  /* 0x0000000615067211 */ /* 0x040fe200078e10ff */
[C---:B------:R-:W-:Y:S01]  /*08f0*/  IMAD R3, R21.reuse, 0x4, R3 ;  /* 0x0000000415037824 */ /* 0x040fe200078e0203 */
[----:B------:R-:W-:Y:S01]  /*0900*/  ISETP.NE.AND P0, PT, R0, RZ, PT ;  /* 0x000000ff0000720c */ /* 0x000fe20003f05270 */
[C---:B------:R-:W-:Y:S01]  /*0910*/  IMAD R5, R21.reuse, 0x4, R5 ;  /* 0x0000000415057824 */ /* 0x040fe200078e0205 */
[----:B------:R-:W-:Y:S01]  /*0920*/  LEA R4, R21, R4, 0x2 ;  /* 0x0000000415047211 */ /* 0x000fe200078e10ff */
[----:B------:R-:W-:Y:S01]  /*0930*/  VIADD R2, R2, 0x4 ;  /* 0x0000000402027836 */ /* 0x000fe20000000000 */
[----:B------:R-:W1:Y:S04]  /*0940*/  LDS R19, [R7] ;  /* 0x0000000007137984 */ /* 0x000e680000000800 */
[----:B-1----:R1:W-:Y:S05]  /*0950*/  STG.E desc[UR6][R16.64], R19 ;  /* 0x0000001310007986 */ /* 0x0023ea000c101906 */
[----:B------:R-:W-:Y:S05]  /*0960*/  @P0 BRA `(.L_x_9) ;  /* 0xfffffff800800947 */ /* 0x000fea000383ffff */
[----:B------:R-:W-:-:S07]  /*0970*/  IADD3 R11, PT, PT, R3, -0x1, RZ ;  /* 0xffffffff030b7810 */ /* 0x000fce0007ffe0ff */
.L_x_0:
[----:B------:R-:W-:-:S13]  /*0980*/  ISETP.NE.AND P0, PT, R9, RZ, PT ;  /* 0x000000ff0900720c */ /* 0x000fda0003f05270 */
[----:B------:R-:W-:Y:S05]  /*0990*/  @!P0 EXIT ;  /* 0x000000000000894d */ /* 0x000fea0003800000 */
[----:B------:R-:W3:Y:S01]  /*09a0*/  I2F.U32.RP R0, R21 ;  /* 0x0000001500007306 */ /* 0x000ee20000209000 */
[----:B------:R-:W4:Y:S01]  /*09b0*/  LDCU UR4, c[0x0][0x39c] ;  /* 0x00007380ff0477ac */ /* 0x000f220008000800 */
[----:B------:R-:W-:Y:S01]  /*09c0*/  ISETP.NE.U32.AND P1, PT, R21, RZ, PT ;  /* 0x000000ff1500720c */ /* 0x000fe20003f25070 */
[----:B------:R-:W-:Y:S01]  /*09d0*/  IMAD.MOV R9, RZ, RZ, -R9 ;  /* 0x000000ffff097224 */ /* 0x000fe200078e0a09 */
[----:B------:R-:W0:Y:S01]  /*09e0*/  LDCU UR5, c[0x0][0x38c] ;  /* 0x00007180ff0577ac */ /* 0x000e220008000800 */
[----:B------:R-:W0:Y:S01]  /*09f0*/  LDCU UR8, c[0x0][0x390] ;  /* 0x00007200ff0877ac */ /* 0x000e220008000800 */
[----:B------:R-:W0:Y:S02]  /*0a00*/  LDCU.64 UR10, c[0x0][0x390] ;  /* 0x00007200ff0a77ac */ /* 0x000e240008000a00 */
[----:B---3--:R-:W3:Y:S01]  /*0a10*/  MUFU.RCP R0, R0 ;  /* 0x0000000000007308 */ /* 0x008ee20000001000 */
[----:B----4-:R-:W-:Y:S01]  /*0a20*/  IADD3 R23, PT, PT, R8, -UR4, R23 ;  /* 0x8000000408177c10 */ /* 0x010fe2000fffe017 */
[----:B---3--:R-:W-:-:S06]  /*0a30*/  VIADD R2, R0, 0xffffffe ;  /* 0x0ffffffe00027836 */ /* 0x008fcc0000000000 */
[----:B------:R3:W4:Y:S02]  /*0a40*/  F2I.FTZ.U32.TRUNC.NTZ R3, R2 ;  /* 0x0000000200037305 */ /* 0x000724000021f000 */
[----:B---3--:R-:W-:Y:S01]  /*0a50*/  IMAD.MOV.U32 R2, RZ, RZ, RZ ;  /* 0x000000ffff027224 */ /* 0x008fe200078e00ff */
[----:B----4-:R-:W-:-:S05]  /*0a60*/  IADD3 R4, PT, PT, RZ, -R3, RZ ;  /* 0x80000003ff047210 */ /* 0x010fca0007ffe0ff */
[----:B------:R-:W-:-:S04]  /*0a70*/  IMAD R5, R4, R21, RZ ;  /* 0x0000001504057224 */ /* 0x000fc800078e02ff */
[----:B------:R-:W-:Y:S02]  /*0a80*/  IMAD.HI.U32 R5, R3, R5, R2 ;  /* 0x0000000503057227 */ /* 0x000fe400078e0002 */
[----:B------:R-:W3:Y:S04]  /*0a90*/  LDC.64 R2, c[0x0][0x380] ;  /* 0x0000e000ff027b82 */ /* 0x000ee80000000a00 */
[----:B------:R-:W-:-:S05]  /*0aa0*/  IMAD.HI.U32 R5, R5, R22, RZ ;  /* 0x0000001605057227 */ /* 0x000fca00078e00ff */
[----:B------:R-:W-:-:S05]  /*0ab0*/  IADD3 R5, PT, PT, -R5, RZ, RZ ;  /* 0x000000ff05057210 */ /* 0x000fca0007ffe1ff */
[----:B------:R-:W-:Y:S02]  /*0ac0*/  IMAD R22, R21, R5, R22 ;  /* 0x0000000515167224 */ /* 0x000fe400078e0216 */
[----:B------:R-:W4:Y:S03]  /*0ad0*/  LDC.64 R4, c[0x0][0x3a0] ;  /* 0x0000e800ff047b82 */ /* 0x000f260000000a00 */
[----:B------:R-:W-:-:S13]  /*0ae0*/  ISETP.GE.U32.AND P0, PT, R22, R21, PT ;  /* 0x000000151600720c */ /* 0x000fda0003f06070 */
[----:B------:R-:W-:-:S05]  /*0af0*/  @P0 IMAD.IADD R22, R22, 0x1, -R21 ;  /* 0x0000000116160824 */ /* 0x000fca00078e0a15 */
[----:B------:R-:W-:-:S13]  /*0b00*/  ISETP.GE.U32.AND P0, PT, R22, R21, PT ;  /* 0x000000151600720c */ /* 0x000fda0003f06070 */
[-C--:B------:R-:W-:Y:S02]  /*0b10*/  @P0 IADD3 R22, PT, PT, R22, -R21.reuse, RZ ;  /* 0x8000001516160210 */ /* 0x080fe40007ffe0ff */
[----:B0--3--:R-:W-:-:S07]  /*0b20*/  @!P1 LOP3.LUT R22, RZ, R21, RZ, 0x33, !PT ;  /* 0x00000015ff169212 */ /* 0x009fce00078e33ff */
.L_x_12:
[C---:B------:R-:W-:Y:S01]  /*0b30*/  ISETP.GE.AND P0, PT, R23.reuse, UR5, PT ;  /* 0x0000000517007c0c */ /* 0x040fe2000bf06270 */
[----:B------:R-:W-:Y:S03]  /*0b40*/  BSSY.RECONVERGENT B0, `(.L_x_10) ;  /* 0x0000009000007945 */ /* 0x000fe60003800200 */
[----:B------:R-:W-:-:S13]  /*0b50*/  ISETP.GT.AND P0, PT, R23, -0x1, !P0 ;  /* 0xffffffff1700780c */ /* 0x000fda0004704270 */
[----:B0-----:R0:W-:Y:S01]  /*0b60*/  @!P0 STS [R7], RZ ;  /* 0x000000ff07008388 */ /* 0x0011e20000000800 */
[----:B---3--:R-:W-:Y:S05]  /*0b70*/  @!P0 BRA `(.L_x_11) ;  /* 0x0000000000148947 */ /* 0x008fea0003800000 */
[----:B------:R-:W-:-:S09]  /*0b80*/  UISETP.GE.AND UP0, UPT, UR8, 0x1, UPT ;  /* 0x000000010800788c */ /* 0x000fd2000bf06270 */
[----:B------:R-:W-:Y:S05]  /*0b90*/  BRA.U !UP0, `(.L_x_11) ;  /* 0x00000001080c7547 */ /* 0x000fea000b800000 */
[----:B------:R-:W-:-:S06]  /*0ba0*/  IMAD.WIDE R12, R11, 0x4, R2 ;  /* 0x000000040b0c7825 */ /* 0x000fcc00078e0202 */
[----:B------:R-:W3:Y:S04]  /*0bb0*/  LDG.E R12, desc[UR6][R12.64] ;  /* 0x000000060c0c7981 */ /* 0x000ee8000c1e1900 */
[----:B---3--:R3:W-:Y:S02]  /*0bc0*/  STS [R7], R12 ;  /* 0x0000000c07007388 */ /* 0x0087e40000000800 */
.L_x_11:
[----:B------:R-:W-:Y:S05]  /*0bd0*/  BSYNC.RECONVERGENT B0 ;  /* 0x0000000000007941 */ /* 0x000fea0003800200 */
.L_x_10:
[----:B------:R-:W-:Y:S01]  /*0be0*/  BAR.SYNC.DEFER_BLOCKING 0x0 ;  /* 0x0000000000007b1d */ /* 0x000fe20000010000 */
[----:B------:R-:W-:Y:S01]  /*0bf0*/  IMAD R0, R20, UR11, R8 ;  /* 0x0000000b14007c24 */ /* 0x000fe2000f8e0208 */
[----:B------:R-:W-:Y:S01]  /*0c00*/  IADD3 R9, PT, PT, R9, 0x1, RZ ;  /* 0x0000000109097810 */ /* 0x000fe20007ffe0ff */
[----:B------:R-:W-:Y:S01]  /*0c10*/  VIADD R8, R8, 0x1 ;  /* 0x0000000108087836 */ /* 0x000fe20000000000 */
[----:B------:R-:W-:Y:S01]  /*0c20*/  IADD3 R23, PT, PT, R23, 0x1, RZ ;  /* 0x0000000117177810 */ /* 0x000fe20007ffe0ff */
[----:B------:R-:W-:Y:S01]  /*0c30*/  IMAD R13, R0, UR10, R22 ;  /* 0x0000000a000d7c24 */ /* 0x000fe2000f8e0216 */
[----:B------:R-:W-:Y:S02]  /*0c40*/  ISETP.NE.AND P0, PT, R9, RZ, PT ;  /* 0x000000ff0900720c */ /* 0x000fe40003f05270 */
[----:B------:R-:W-:Y:S01]  /*0c50*/  IADD3 R11, PT, PT, R11, UR10, RZ ;  /* 0x0000000a0b0b7c10 */ /* 0x000fe2000fffe0ff */
[----:B---34-:R-:W-:Y:S01]  /*0c60*/  IMAD.WIDE R12, R13, 0x4, R4 ;  /* 0x000000040d0c7825 */ /* 0x018fe200078e0204 */
[----:B------:R-:W3:Y:S04]  /*0c70*/  LDS R15, [R7] ;  /* 0x00000000070f7984 */ /* 0x000ee80000000800 */
[----:B---3--:R3:W-:Y:S05]  /*0c80*/  STG.E desc[UR6][R12.64], R15 ;  /* 0x0000000f0c007986 */ /* 0x0087ea000c101906 */
[----:B------:R-:W-:Y:S05]  /*0c90*/  @P0 BRA `(.L_x_12) ;  /* 0xfffffffc00a40947 */ /* 0x000fea000383ffff */
[----:B------:R-:W-:Y:S05]  /*0ca0*/  EXIT ;  /* 0x000000000000794d */ /* 0x000fea0003800000 */
.L_x_13:
[----:B------:R-:W-:-:S00]  /*0cb0*/  BRA `(.L_x_13) ;  /* 0xfffffffc00fc7947 */ /* 0x000fc0000383ffff */
[----:B------:R-:W-:-:S00]  /*0cc0*/  NOP ;  /* 0x0000000000007918 */ /* 0x000fc00000000000 */
        /* <DEDUP_REMOVED lines=11> */
.L_x_74:


//--------------------- .text._Z20im2col_cuda_originalPKfiiiiiiiiiPfii --------------------------
	.section	.text._Z20im2col_cuda_originalPKfiiiiiiiiiPfii,"ax",@progbits
	.align	128
        .global         _Z20im2col_cuda_originalPKfiiiiiiiiiPfii
        .type           _Z20im2col_cuda_originalPKfiiiiiiiiiPfii,@function
        .size           _Z20im2col_cuda_originalPKfiiiiiiiiiPfii,(.L_x_75 - _Z20im2col_cuda_originalPKfiiiiiiiiiPfii)
        .other          _Z20im2col_cuda_originalPKfiiiiiiiiiPfii,@"STO_CUDA_ENTRY STV_DEFAULT"
_Z20im2col_cuda_originalPKfiiiiiiiiiPfii:
.text._Z20im2col_cuda_originalPKfiiiiiiiiiPfii:
[----:B------:R-:W-:Y:S01]  /*0000*/  LDC R1, c[0x0][0x37c] ;  /* 0x0000df00ff017b82 */ /* 0x000fe20000000800 */
[----:B------:R-:W0:Y:S07]  /*0010*/  S2R R0, SR_TID.X ;  /* 0x0000000000007919 */ /* 0x000e2e0000002100 */
[----:B------:R-:W1:Y:S01]  /*0020*/  LDC R2, c[0x0][0x364] ;  /* 0x0000d900ff027b82 */ /* 0x000e620000000800 */
[----:B------:R-:W2:Y:S01]  /*0030*/  LDCU.64 UR6, c[0x0][0x3b8] ;  /* 0x00007700ff0677ac */ /* 0x000ea20008000a00 */
[----:B------:R-:W1:Y:S06]  /*0040*/  S2R R5, SR_TID.Y ;  /* 0x0000000000057919 */ /* 0x000e6c0000002200 */
[----:B------:R-:W0:Y:S08]  /*0050*/  S2UR UR5, SR_CTAID.X ;  /* 0x00000000000579c3 */ /* 0x000e300000002500 */
[----:B------:R-:W0:Y:S08]  /*0060*/  LDC R3, c[0x0][0x360] ;  /* 0x0000d800ff037b82 */ /* 0x000e300000000800 */
[----:B------:R-:W1:Y:S08]  /*0070*/  S2UR UR4, SR_CTAID.Y ;  /* 0x00000000000479c3 */ /* 0x000e700000002600 */
[----:B------:R-:W3:Y:S01]  /*0080*/  LDC R4, c[0x0][0x394] ;  /* 0x0000e500ff047b82 */ /* 0x000ee20000000800 */
[----:B0-----:R-:W-:-:S05]  /*0090*/  IMAD R3, R3, UR5, R0 ;  /* 0x0000000503037c24 */ /* 0x001fca000f8e0200 */
[----:B--2---:R-:W-:Y:S01]  /*00a0*/  ISETP.GE.AND P0, PT, R3, UR7, PT ;  /* 0x0000000703007c0c */ /* 0x004fe2000bf06270 */
[----:B-1----:R-:W-:-:S05]  /*00b0*/  IMAD R2, R2, UR4, R5 ;  /* 0x0000000402027c24 */ /* 0x002fca000f8e0205 */
[----:B------:R-:W-:-:S04]  /*00c0*/  ISETP.GE.OR P0, PT, R2, UR6, P0 ;  /* 0x0000000602007c0c */ /* 0x000fc80008706670 */
[----:B---3--:R-:W-:-:S13]  /*00d0*/  ISETP.LT.OR P0, PT, R4, 0x1, P0 ;  /* 0x000000010400780c */ /* 0x008fda0000701670 */
[----:B------:R-:W-:Y:S05]  /*00e0*/  @P0 EXIT ;  /* 0x000000000000094d */ /* 0x000fea0003800000 */
[----:B------:R-:W0:Y:S01]  /*00f0*/  LDC R6, c[0x0][0x390] ;  /* 0x0000e400ff067b82 */ /* 0x000e220000000800 */
[----:B------:R-:W0:Y:S01]  /*0100*/  LDCU.64 UR8, c[0x0][0x398] ;  /* 0x00007300ff0877ac */ /* 0x000e220008000a00 */
[----:B------:R-:W1:Y:S06]  /*0110*/  LDCU UR4, c[0x0][0x3a8] ;  /* 0x00007500ff0477ac */ /* 0x000e6c0008000800 */
[----:B------:R-:W2:Y:S01]  /*0120*/  LDC.64 R4, c[0x0][0x3a0] ;  /* 0x0000e800ff047b82 */ /* 0x000ea20000000a00 */
[----:B0-----:R-:W-:-:S04]  /*0130*/  VIMNMX R0, PT, PT, R6, UR8, PT ;  /* 0x0000000806007c48 */ /* 0x001fc8000bfe0100 */
[----:B------:R-:W-:Y:S01]  /*0140*/  ISETP.GE.AND P0, PT, R0, 0x1, PT ;  /* 0x000000010000780c */ /* 0x000fe20003f06270 */
[C---:B--2---:R-:W-:Y:S02]  /*0150*/  IMAD R0, R2.reuse, UR9, -R5 ;  /* 0x0000000902007c24 */ /* 0x044fe4000f8e0a05 */
[----:B------:R-:W-:Y:S02]  /*0160*/  IMAD R2, R2, UR7, R3 ;  /* 0x0000000702027c24 */ /* 0x000fe4000f8e0203 */
[----:B-1----:R-:W-:-:S08]  /*0170*/  IMAD R3, R3, R4, -UR4 ;  /* 0x8000000403037e24 */ /* 0x002fd0000f8e0204 */
[----:B------:R-:W-:Y:S05]  /*0180*/  @!P0 EXIT ;  /* 0x000000000000894d */ /* 0x000fea0003800000 */
[----:B------:R-:W0:Y:S01]  /*0190*/  LDCU.64 UR4, c[0x0][0x3b0] ;  /* 0x00007600ff0477ac */ /* 0x000e220008000a00 */
[C---:B------:R-:W-:Y:S02]  /*01a0*/  LOP3.LUT R15, R6.reuse, 0xf, RZ, 0xc0, !PT ;  /* 0x0000000f060f7812 */ /* 0x040fe400078ec0ff */
[----:B------:R-:W-:Y:S01]  /*01b0*/  LOP3.LUT R4, R6, 0x3, RZ, 0xc0, !PT ;  /* 0x0000000306047812 */ /* 0x000fe200078ec0ff */
[----:B------:R-:W1:Y:S01]  /*01c0*/  LDCU.64 UR10, c[0x0][0x380] ;  /* 0x00007000ff0a77ac */ /* 0x000e620008000a00 */
[----:B------:R-:W2:Y:S01]  /*01d0*/  LDCU.64 UR12, c[0x0][0x358] ;  /* 0x00006b00ff0c77ac */ /* 0x000ea20008000a00 */
[----:B0-----:R-:W-:-:S03]  /*01e0*/  UIADD3 UR9, UP0, UPT, UR4, 0x20, URZ ;  /* 0x0000002004097890 */ /* 0x001fc6000ff1e0ff */
[----:B------:R-:W-:Y:S01]  /*01f0*/  UMOV UR4, URZ ;  /* 0x000000ff00047c82 */ /* 0x000fe20008000000 */
[----:B-1----:R-:W-:Y:S02]  /*0200*/  UIADD3 UR7, UP1, UPT, UR10, 0x20, URZ ;  /* 0x000000200a077890 */ /* 0x002fe4000ff3e0ff */
[----:B------:R-:W-:Y:S02]  /*0210*/  UIADD3.X UR10, UPT, UPT, URZ, UR5, URZ, UP0, !UPT ;  /* 0x00000005ff0a7290 */ /* 0x000fe400087fe4ff */
[----:B--2---:R-:W-:-:S12]  /*0220*/  UIADD3.X UR8, UPT, UPT, URZ, UR11, URZ, UP1, !UPT ;  /* 0x0000000bff087290 */ /* 0x004fd80008ffe4ff */
.L_x_72:
[----:B0--3--:R-:W0:Y:S01]  /*0230*/  LDC R7, c[0x0][0x394] ;  /* 0x0000e500ff077b82 */ /* 0x009e220000000800 */
[----:B-1----:R-:W1:Y:S01]  /*0240*/  LDCU UR5, c[0x0][0x388] ;  /* 0x00007100ff0577ac */ /* 0x002e620008000800 */
[----:B------:R-:W-:-:S04]  /*0250*/  IADD3 R6, PT, PT, R0, UR4, RZ ;  /* 0x0000000400067c10 */ /* 0x000fc8000fffe0ff */
[----:B-1----:R-:W-:Y:S01]  /*0260*/  ISETP.GE.AND P0, PT, R6, UR5, PT ;  /* 0x0000000506007c0c */ /* 0x002fe2000bf06270 */
[----:B------:R-:W-:-:S03]  /*0270*/  UMOV UR5, URZ ;  /* 0x000000ff00057c82 */ /* 0x000fc60008000000 */
[----:B------:R-:W-:Y:S01]  /*0280*/  ISETP.GT.AND P0, PT, R6, -0x1, !P0 ;  /* 0xffffffff0600780c */ /* 0x000fe20004704270 */
[----:B0-----:R-:W-:Y:S01]  /*0290*/  IMAD R5, R2, R7, UR4 ;  /* 0x0000000402057e24 */ /* 0x001fe2000f8e0207 */
[----:B------:R-:W-:-:S06]  /*02a0*/  UIADD3 UR4, UPT, UPT, UR4, 0x1, URZ ;  /* 0x0000000104047890 */ /* 0x000fcc000fffe0ff */
[----:B--2-4-:R-:W-:-:S13]  /*02b0*/  ISETP.NE.AND P2, PT, R7, UR4, PT ;  /* 0x0000000407007c0c */ /* 0x014fda000bf45270 */
.L_x_71:
[----:B0-----:R-:W0:Y:S01]  /*02c0*/  LDCU UR14, c[0x0][0x390] ;  /* 0x00007200ff0e77ac */ /* 0x001e220008000800 */
[----:B-12---:R-:W1:Y:S01]  /*02d0*/  LDC R8, c[0x0][0x398] ;  /* 0x0000e600ff087b82 */ /* 0x006e620000000800 */
[----:B---3--:R-:W-:Y:S01]  /*02e0*/  VIADD R7, R3, UR5 ;  /* 0x0000000503077c36 */ /* 0x008fe20008000000 */
[----:B------:R-:W2:Y:S01]  /*02f0*/  LDCU UR11, c[0x0][0x38c] ;  /* 0x00007180ff0b77ac */ /* 0x000ea20008000800 */
[----:B------:R-:W-:Y:S01]  /*0300*/  UMOV UR6, URZ ;  /* 0x000000ff00067c82 */ /* 0x000fe20008000000 */
[----:B0-----:R-:W-:Y:S02]  /*0310*/  UISETP.GE.U32.AND UP0, UPT, UR14, 0x10, UPT ;  /* 0x000000100e00788c */ /* 0x001fe4000bf06070 */
[----:B--2---:R-:W-:Y:S01]  /*0320*/  ISETP.GE.AND P1, PT, R7, UR11, PT ;  /* 0x0000000b07007c0c */ /* 0x004fe2000bf26270 */
[----:B-1----:R-:W-:-:S03]  /*0330*/  IMAD R9, R5, R8, UR5 ;  /* 0x0000000505097e24 */ /* 0x002fc6000f8e0208 */
[----:B------:R-:W-:Y:S01]  /*0340*/  ISETP.GT.AND P1, PT, R7, -0x1, !P1 ;  /* 0xffffffff0700780c */ /* 0x000fe20004f24270 */
[----:B------:R-:W-:Y:S02]  /*0350*/  IMAD R8, R6, UR11, R7 ;  /* 0x0000000b06087c24 */ /* 0x000fe4000f8e0207 */
[----:B------:R-:W-:Y:S01]  /*0360*/  IMAD R7, R9, UR14, RZ ;  /* 0x0000000e09077c24 */ /* 0x000fe2000f8e02ff */
[----:B------:R-:W-:Y:S01]  /*0370*/  PLOP3.LUT P1, PT, P0, P1, PT, 0x80, 0x8 ;  /* 0x000000000008781c */ /* 0x000fe20000723070 */
[----:B----4-:R-:W-:-:S12]  /*0380*/  BRA.U !UP0, `(.L_x_14) ;  /* 0x0000000508ac7547 */ /* 0x010fd8000b800000 */
[----:B------:R-:W-:Y:S01]  /*0390*/  IMAD R9, R6, UR11, R3 ;  /* 0x0000000b06097c24 */ /* 0x000fe2000f8e0203 */
[----:B------:R-:W-:-:S04]  /*03a0*/  ULOP3.LUT UR6, UR14, 0x7ffffff0, URZ, 0xc0, !UPT ;  /* 0x7ffffff00e067892 */ /* 0x000fc8000f8ec0ff */
[----:B------:R-:W-:Y:S01]  /*03b0*/  IADD3 R14, PT, PT, R9, UR5, RZ ;  /* 0x00000005090e7c10 */ /* 0x000fe2000fffe0ff */
[----:B------:R-:W-:Y:S01]  /*03c0*/  IMAD.MOV.U32 R9, RZ, RZ, R7 ;  /* 0x000000ffff097224 */ /* 0x000fe200078e0007 */
[----:B------:R-:W-:-:S03]  /*03d0*/  UIADD3 UR11, UPT, UPT, -UR6, URZ, URZ ;  /* 0x000000ff060b7290 */ /* 0x000fc6000fffe1ff */
[----:B------:R-:W-:-:S09]  /*03e0*/  IMAD R14, R14, UR14, RZ ;  /* 0x0000000e0e0e7c24 */ /* 0x000fd2000f8e02ff */
.L_x_43:
[----:B01-34-:R-:W-:Y:S01]  /*03f0*/  MOV R10, UR7 ;  /* 0x00000007000a7c02 */ /* 0x01bfe20008000f00 */
[----:B------:R-:W-:Y:S02]  /*0400*/  HFMA2 R17, -RZ, RZ, 0, 0 ;  /* 0x00000000ff117431 */ /* 0x000fe400000001ff */
[----:B------:R-:W-:Y:S02]  /*0410*/  IMAD.U32 R11, RZ, RZ, UR8 ;  /* 0x00000008ff0b7e24 */ /* 0x000fe4000f8e00ff */
[----:B------:R-:W-:-:S05]  /*0420*/  IMAD.WIDE R10, R14, 0x4, R10 ;  /* 0x000000040e0a7825 */ /* 0x000fca00078e020a */
[----:B------:R-:W2:Y:S01]  /*0430*/  @P1 LDG.E R17, desc[UR12][R10.64+-0x20] ;  /* 0xffffe00c0a111981 */ /* 0x000ea2000c1e1900 */
[----:B------:R-:W-:Y:S01]  /*0440*/  MOV R13, UR10 ;  /* 0x0000000a000d7c02 */ /* 0x000fe20008000f00 */
[----:B------:R-:W-:Y:S01]  /*0450*/  IMAD.U32 R12, RZ, RZ, UR9 ;  /* 0x00000009ff0c7e24 */ /* 0x000fe2000f8e00ff */
[----:B------:R-:W-:Y:S01]  /*0460*/  BSSY.RECONVERGENT B0, `(.L_x_15) ;  /* 0x0000008000007945 */ /* 0x000fe20003800200 */
[----:B------:R-:W-:Y:S01]  /*0470*/  IMAD.MOV.U32 R21, RZ, RZ, RZ ;  /* 0x000000ffff157224 */ /* 0x000fe200078e00ff */
[----:B------:R-:W-:Y:S01]  /*0480*/  MOV R23, RZ ;  /* 0x000000ff00177202 */ /* 0x000fe20000000f00 */
[----:B------:R-:W-:-:S04]  /*0490*/  IMAD.WIDE R12, R9, 0x4, R12 ;  /* 0x00000004090c7825 */ /* 0x000fc800078e020c */
[----:B------:R-:W-:Y:S01]  /*04a0*/  IMAD.MOV.U32 R19, RZ, RZ, RZ ;  /* 0x000000ffff137224 */ /* 0x000fe200078e00ff */
[----:B--2---:R0:W-:Y:S01]  /*04b0*/  STG.E desc[UR12][R12.64+-0x20], R17 ;  /* 0xffffe0110c007986 */ /* 0x0041e2000c10190c */
[----:B------:R-:W-:Y:S05]  /*04c0*/  @!P1 BRA `(.L_x_16) ;  /* 0x0000000000049947 */ /* 0x000fea0003800000 */
[----:B------:R1:W5:Y:S02]  /*04d0*/  LDG.E R19, desc[UR12][R10.64+-0x1c] ;  /* 0xffffe40c0a137981 */ /* 0x000364000c1e1900 */
.L_x_16:
[----:B------:R-:W-:Y:S05]  /*04e0*/  BSYNC.RECONVERGENT B0 ;  /* 0x0000000000007941 */ /* 0x000fea0003800200 */
.L_x_15:
[----:B-----5:R2:W-:Y:S01]  /*04f0*/  STG.E desc[UR12][R12.64+-0x1c], R19 ;  /* 0xffffe4130c007986 */ /* 0x0205e2000c10190c */
[----:B------:R-:W-:Y:S01]  /*0500*/  BSSY.RECONVERGENT B0, `(.L_x_17) ;  /* 0x0000004000007945 */ /* 0x000fe20003800200 */
[----:B0-----:R-:W-:-:S03]  /*0510*/  HFMA2 R17, -RZ, RZ, 0, 0 ;  /* 0x00000000ff117431 */ /* 0x001fc600000001ff */
[----:B------:R-:W-:Y:S05]  /*0520*/  @!P1 BRA `(.L_x_18) ;  /* 0x0000000000049947 */ /* 0x000fea0003800000 */
[----:B------:R0:W5:Y:S02]  /*0530*/  LDG.E R17, desc[UR12][R10.64+-0x18] ;  /* 0xffffe80c0a117981 */ /* 0x000164000c1e1900 */
.L_x_18:
[----:B------:R-:W-:Y:S05]  /*0540*/  BSYNC.RECONVERGENT B0 ;  /* 0x0000000000007941 */ /* 0x000fea0003800200 */
.L_x_17:
[----:B-----5:R3:W-:Y:S01]  /*0550*/  STG.E desc[UR12][R12.64+-0x18], R17 ;  /* 0xffffe8110c007986 */ /* 0x0207e2000c10190c */
[----:B------:R-:W-:Y:S01]  /*0560*/  BSSY.RECONVERGENT B0, `(.L_x_19) ;  /* 0x0000004000007945 */ /* 0x000fe20003800200 */
[----:B--2---:R-:W-:-:S03]  /*0570*/  IMAD.MOV.U32 R19, RZ, RZ, RZ ;  /* 0x000000ffff137224 */ /* 0x004fc600078e00ff */
[----:B------:R-:W-:Y:S05]  /*0580*/  @!P1 BRA `(.L_x_20) ;  /* 0x0000000000049947 */ /* 0x000fea0003800000 */
[----:B------:R2:W5:Y:S02]  /*0590*/  LDG.E R19, desc[UR12][R10.64+-0x14] ;  /* 0xffffec0c0a137981 */ /* 0x000564000c1e1900 */
.L_x_20:
[----:B------:R-:W-:Y:S05]  /*05a0*/  BSYNC.RECONVERGENT B0 ;  /* 0x0000000000007941 */ /* 0x000fea0003800200 */
.L_x_19:
[----:B-----5:R4:W-:Y:S01]  /*05b0*/  STG.E desc[UR12][R12.64+-0x14], R19 ;  /* 0xffffec130c007986 */ /* 0x0209e2000c10190c */
[----:B------:R-:W-:Y:S01]  /*05c0*/  BSSY.RECONVERGENT B0, `(.L_x_21) ;  /* 0x0000004000007945 */ /* 0x000fe20003800200 */
[----:B---3--:R-:W-:-:S03]  /*05d0*/  MOV R17, RZ ;  /* 0x000000ff00117202 */ /* 0x008fc60000000f00 */
[----:B------:R-:W-:Y:S05]  /*05e0*/  @!P1 BRA `(.L_x_22) ;  /* 0x0000000000049947 */ /* 0x000fea0003800000 */
[----:B------:R3:W5:Y:S02]  /*05f0*/  LDG.E R17, desc[UR12][R10.64+-0x10] ;  /* 0xfffff00c0a117981 */ /* 0x000764000c1e1900 */
.L_x_22:
[----:B------:R-:W-:Y:S05]  /*0600*/  BSYNC.RECONVERGENT B0 ;  /* 0x0000000000007941 */ /* 0x000fea0003800200 */
.L_x_21:
[----:B-----5:R0:W-:Y:S01]  /*0610*/  STG.E desc[UR12][R12.64+-0x10], R17 ;  /* 0xfffff0110c007986 */ /* 0x0201e2000c10190c */
[----:B------:R-:W-:Y:S01]  /*0620*/  BSSY.RECONVERGENT B0, `(.L_x_23) ;  /* 0x0000004000007945 */ /* 0x000fe20003800200 */
[----:B----4-:R-:W-:-:S03]  /*0630*/  IMAD.MOV.U32 R19, RZ, RZ, RZ ;  /* 0x000000ffff137224 */ /* 0x010fc600078e00ff */
[----:B------:R-:W-:Y:S05]  /*0640*/  @!P1 BRA `(.L_x_24) ;  /* 0x0000000000049947 */ /* 0x000fea0003800000 */
[----:B------:R4:W5:Y:S02]  /*0650*/  LDG.E R19, desc[UR12][R10.64+-0xc] ;  /* 0xfffff40c0a137981 */ /* 0x000964000c1e1900 */
.L_x_24:
[----:B------:R-:W-:Y:S05]  /*0660*/  BSYNC.RECONVERGENT B0 ;  /* 0x0000000000007941 */ /* 0x000fea0003800200 */
.L_x_23:
[----:B-----5:R1:W-:Y:S01]  /*0670*/  STG.E desc[UR12][R12.64+-0xc], R19 ;  /* 0xfffff4130c007986 */ /* 0x0203e2000c10190c */
[----:B------:R-:W-:Y:S01]  /*0680*/  BSSY.RECONVERGENT B0, `(.L_x_25) ;  /* 0x0000004000007945 */ /* 0x000fe20003800200 */
[----:B0-----:R-:W-:-:S03]  /*0690*/  HFMA2 R17, -RZ, RZ, 0, 0 ;  /* 0x00000000ff117431 */ /* 0x001fc600000001ff */
[----:B------:R-:W-:Y:S05]  /*06a0*/  @!P1 BRA `(.L_x_26) ;  /* 0x0000000000049947 */ /* 0x000fea0003800000 */
[----:B------:R0:W5:Y:S02]  /*06b0*/  LDG.E R17, desc[UR12][R10.64+-0x8] ;  /* 0xfffff80c0a117981 */ /* 0x000164000c1e1900 */
.L_x_26:
[----:B------:R-:W-:Y:S05]  /*06c0*/  BSYNC.RECONVERGENT B0 ;  /* 0x0000000000007941 */ /* 0x000fea0003800200 */
.L_x_25:
[----:B-----5:R0:W-:Y:S01]  /*06d0*/  STG.E desc[UR12][R12.64+-0x8], R17 ;  /* 0xfffff8110c007986 */ /* 0x0201e2000c10190c */
[----:B------:R-:W-:Y:S01]  /*06e0*/  BSSY.RECONVERGENT B0, `(.L_x_27) ;  /* 0x0000004000007945 */ /* 0x000fe20003800200 */
[----:B-1----:R-:W-:-:S03]  /*06f0*/  IMAD.MOV.U32 R19, RZ, RZ, RZ ;  /* 0x000000ffff137224 */ /* 0x002fc600078e00ff */
[----:B------:R-:W-:Y:S05]  /*0700*/  @!P1 BRA `(.L_x_28) ;  /* 0x0000000000049947 */ /* 0x000fea0003800000 */
[----:B------:R1:W5:Y:S02]  /*0710*/  LDG.E R19, desc[UR12][R10.64+-0x4] ;  /* 0xfffffc0c0a137981 */ /* 0x000364000c1e1900 */
.L_x_28:
[----:B------:R-:W-:Y:S05]  /*0720*/  BSYNC.RECONVERGENT B0 ;  /* 0x0000000000007941 */ /* 0x000fea0003800200 */
.L_x_27:
[----:B-----5:R1:W-:Y:S01]  /*0730*/  STG.E desc[UR12][R12.64+-0x4], R19 ;  /* 0xfffffc130c007986 */ /* 0x0203e2000c10190c */
[----:B------:R-:W-:Y:S01]  /*0740*/  BSSY.RECONVERGENT B0, `(.L_x_29) ;  /* 0x0000004000007945 */ /* 0x000fe20003800200 */
[----:B0-----:R-:W-:-:S03]  /*0750*/  MOV R17, RZ ;  /* 0x000000ff00117202 */ /* 0x001fc60000000f00 */
[----:B------:R-:W-:Y:S05]  /*0760*/  @!P1 BRA `(.L_x_30) ;  /* 0x0000000000049947 */ /* 0x000fea0003800000 */
[----:B------:R0:W5:Y:S02]  /*0770*/  LDG.E R17, desc[UR12][R10.64] ;  /* 0x0000000c0a117981 */ /* 0x000164000c1e1900 */
.L_x_30:
[----:B------:R-:W-:Y:S05]  /*0780*/  BSYNC.RECONVERGENT B0 ;  /* 0x0000000000007941 */ /* 0x000fea0003800200 */
.L_x_29:
[----:B-----5:R0:W-:Y:S01]  /*0790*/  STG.E desc[UR12][R12.64], R17 ;  /* 0x000000110c007986 */ /* 0x0201e2000c10190c */
[----:B------:R-:W-:Y:S01]  /*07a0*/  BSSY.RECONVERGENT B0, `(.L_x_31) ;  /* 0x0000004000007945 */ /* 0x000fe20003800200 */
[----:B-1----:R-:W-:-:S03]  /*07b0*/  IMAD.MOV.U32 R19, RZ, RZ, RZ ;  /* 0x000000ffff137224 */ /* 0x002fc600078e00ff */
[----:B------:R-:W-:Y:S05]  /*07c0*/  @!P1 BRA `(.L_x_32) ;  /* 0x0000000000049947 */ /* 0x000fea0003800000 */
[----:B------:R1:W5:Y:S02]  /*07d0*/  LDG.E R19, desc[UR12][R10.64+0x4] ;  /* 0x0000040c0a137981 */ /* 0x000364000c1e1900 */
.L_x_32:
[----:B------:R-:W-:Y:S05]  /*07e0*/  BSYNC.RECONVERGENT B0 ;  /* 0x0000000000007941 */ /* 0x000fea0003800200 */
.L_x_31:
[----:B-----5:R1:W-:Y:S01]  /*07f0*/  STG.E desc[UR12][R12.64+0x4], R19 ;  /* 0x000004130c007986 */ /* 0x0203e2000c10190c */
[----:B------:R-:W-:Y:S01]  /*0800*/  BSSY.RECONVERGENT B0, `(.L_x_33) ;  /* 0x0000004000007945 */ /* 0x000fe20003800200 */
[----:B0-----:R-:W-:-:S03]  /*0810*/  HFMA2 R17, -RZ, RZ, 0, 0 ;  /* 0x00000000ff117431 */ /* 0x001fc600000001ff */
[----:B------:R-:W-:Y:S05]  /*0820*/  @!P1 BRA `(.L_x_34) ;  /* 0x0000000000049947 */ /* 0x000fea0003800000 */
[----:B------:R0:W5:Y:S02]  /*0830*/  LDG.E R17, desc[UR12][R10.64+0x8] ;  /* 0x0000080c0a117981 */ /* 0x000164000c1e1900 */
.L_x_34:
[----:B------:R-:W-:Y:S05]  /*0840*/  BSYNC.RECONVERGENT B0 ;  /* 0x0000000000007941 */ /* 0x000fea0003800200 */
.L_x_33:
[----:B-----5:R0:W-:Y:S01]  /*0850*/  STG.E desc[UR12][R12.64+0x8], R17 ;  /* 0x000008110c007986 */ /* 0x0201e2000c10190c */
[----:B------:R-:W-:Y:S01]  /*0860*/  BSSY.RECONVERGENT B0, `(.L_x_35) ;  /* 0x0000004000007945 */ /* 0x000fe20003800200 */
[----:B-1----:R-:W-:-:S03]  /*0870*/  IMAD.MOV.U32 R19, RZ, RZ, RZ ;  /* 0x000000ffff137224 */ /* 0x002fc600078e00ff */
[----:B------:R-:W-:Y:S05]  /*0880*/  @!P1 BRA `(.L_x_36) ;  /* 0x0000000000049947 */ /* 0x000fea0003800000 */
[----:B------:R1:W5:Y:S02]  /*0890*/  LDG.E R19, desc[UR12][R10.64+0xc] ;  /* 0x00000c0c0a137981 */ /* 0x000364000c1e1900 */
.L_x_36:
[----:B------:R-:W-:Y:S05]  /*08a0*/  BSYNC.RECONVERGENT B0 ;  /* 0x0000000000007941 */ /* 0x000fea0003800200 */
.L_x_35:
[----:B-----5:R0:W-:Y:S01]  /*08b0*/  STG.E desc[UR12][R12.64+0xc], R19 ;  /* 0x00000c130c007986 */ /* 0x0201e2000c10190c */
[----:B------:R-:W-:Y:S04]  /*08c0*/  BSSY.RECONVERGENT B0, `(.L_x_37) ;  /* 0x0000003000007945 */ /* 0x000fe80003800200 */
[----:B------:R-:W-:Y:S05]  /*08d0*/  @!P1 BRA `(.L_x_38) ;  /* 0x0000000000049947 */ /* 0x000fea0003800000 */
[----:B------:R0:W5:Y:S02]  /*08e0*/  LDG.E R21, desc[UR12][R10.64+0x10] ;  /* 0x0000100c0a157981 */ /* 0x000164000c1e1900 */
.L_x_38:
[----:B------:R-:W-:Y:S05]  /*08f0*/  BSYNC.RECONVERGENT B0 ;  /* 0x0000000000007941 */ /* 0x000fea0003800200 */
.L_x_37:
[----:B-----5:R0:W-:Y:S01]  /*0900*/  STG.E desc[UR12][R12.64+0x10], R21 ;  /* 0x000010150c007986 */ /* 0x0201e2000c10190c */
[----:B------:R-:W-:Y:S04]  /*0910*/  BSSY.RECONVERGENT B0, `(.L_x_39) ;  /* 0x0000003000007945 */ /* 0x000fe80003800200 */
[----:B------:R-:W-:Y:S05]  /*0920*/  @!P1 BRA `(.L_x_40) ;  /* 0x0000000000049947 */ /* 0x000fea0003800000 */
[----:B------:R0:W5:Y:S02]  /*0930*/  LDG.E R23, desc[UR12][R10.64+0x14] ;  /* 0x0000140c0a177981 */ /* 0x000164000c1e1900 */
.L_x_40:
[----:B------:R-:W-:Y:S05]  /*0940*/  BSYNC.RECONVERGENT B0 ;  /* 0x0000000000007941 */ /* 0x000fea0003800200 */
.L_x_39:
[----:B-----5:R1:W-:Y:S01]  /*0950*/  STG.E desc[UR12][R12.64+0x14], R23 ;  /* 0x000014170c007986 */ /* 0x0203e2000c10190c */
[----:B------:R-:W-:Y:S01]  /*0960*/  BSSY.RECONVERGENT B0, `(.L_x_41) ;  /* 0x0000004000007945 */ /* 0x000fe20003800200 */
[----:B0-----:R-:W-:-:S03]  /*0970*/  MOV R17, RZ ;  /* 0x000000ff00117202 */ /* 0x001fc60000000f00 */
[----:B------:R-:W-:Y:S05]  /*0980*/  @!P1 BRA `(.L_x_42) ;  /* 0x0000000000049947 */ /* 0x000fea0003800000 */
[----:B------:R0:W5:Y:S02]  /*0990*/  LDG.E R17, desc[UR12][R10.64+0x18] ;  /* 0x0000180c0a117981 */ /* 0x000164000c1e1900 */
.L_x_42:
[----:B------:R-:W-:Y:S05]  /*09a0*/  BSYNC.RECONVERGENT B0 ;  /* 0x0000000000007941 */ /* 0x000fea0003800200 */
.L_x_41:
[----:B------:R-:W-:Y:S01]  /*09b0*/  IMAD.MOV.U32 R19, RZ, RZ, RZ ;  /* 0x000000ffff137224 */ /* 0x000fe200078e00ff */
[----:B-----5:R0:W-:Y:S05]  /*09c0*/  STG.E desc[UR12][R12.64+0x18], R17 ;  /* 0x000018110c007986 */ /* 0x0201ea000c10190c */
[----:B------:R-:W2:Y:S01]  /*09d0*/  @P1 LDG.E R19, desc[UR12][R10.64+0x1c] ;  /* 0x00001c0c0a131981 */ /* 0x000ea2000c1e1900 */
[----:B------:R-:W-:Y:S01]  /*09e0*/  UIADD3 UR11, UPT, UPT, UR11, 0x10, URZ ;  /* 0x000000100b0b7890 */ /* 0x000fe2000fffe0ff */
[----:B------:R-:W-:Y:S01]  /*09f0*/  IADD3 R9, PT, PT, R9, 0x10, RZ ;  /* 0x0000001009097810 */ /* 0x000fe20007ffe0ff */
[----:B------:R-:W-:Y:S02]  /*0a00*/  VIADD R14, R14, 0x10 ;  /* 0x000000100e0e7836 */ /* 0x000fe40000000000 */
[----:B------:R-:W-:Y:S01]  /*0a10*/  UISETP.NE.AND UP0, UPT, UR11, URZ, UPT ;  /* 0x000000ff0b00728c */ /* 0x000fe2000bf05270 */
[----:B--2---:R0:W-:Y:S08]  /*0a20*/  STG.E desc[UR12][R12.64+0x1c], R19 ;  /* 0x00001c130c007986 */ /* 0x0041f0000c10190c */
[----:B------:R-:W-:Y:S05]  /*0a30*/  BRA.U UP0, `(.L_x_43) ;  /* 0xfffffff9006c7547 */ /* 0x000fea000b83ffff */
.L_x_14:
[----:B------:R-:W-:-:S13]  /*0a40*/  ISETP.NE.AND P3, PT, R15, RZ, PT ;  /* 0x000000ff0f00720c */ /* 0x000fda0003f65270 */
[----:B------:R-:W-:Y:S05]  /*0a50*/  @!P3 BRA `(.L_x_44) ;  /* 0x0000000400d4b947 */ /* 0x000fea0003800000 */
[----:B------:R-:W-:-:S04]  /*0a60*/  IADD3 R9, PT, PT, R15, -0x1, RZ ;  /* 0xffffffff0f097810 */ /* 0x000fc80007ffe0ff */
[----:B------:R-:W-:-:S13]  /*0a70*/  ISETP.GE.U32.AND P3, PT, R9, 0x7, PT ;  /* 0x000000070900780c */ /* 0x000fda0003f66070 */
[----:B------:R-:W-:Y:S05]  /*0a80*/  @!P3 BRA `(.L_x_45) ;  /* 0x0000000000d4b947 */ /* 0x000fea0003800000 */
[----:B------:R-:W2:Y:S01]  /*0a90*/  LDC R9, c[0x0][0x390] ;  /* 0x0000e400ff097b82 */ /* 0x000ea20000000800 */
[----:B0-----:R-:W-:-:S07]  /*0aa0*/  IMAD.MOV.U32 R17, RZ, RZ, RZ ;  /* 0x000000ffff117224 */ /* 0x001fce00078e00ff */
[----:B-1-34-:R-:W0:Y:S08]  /*0ab0*/  LDC.64 R10, c[0x0][0x380] ;  /* 0x0000e000ff0a7b82 */ /* 0x01ae300000000a00 */
[----:B------:R-:W1:Y:S01]  /*0ac0*/  LDC.64 R12, c[0x0][0x3b0] ;  /* 0x0000ec00ff0c7b82 */ /* 0x000e620000000a00 */
[----:B--2---:R-:W-:-:S04]  /*0ad0*/  IMAD R9, R8, R9, UR6 ;  /* 0x0000000608097e24 */ /* 0x004fc8000f8e0209 */
[----:B0-----:R-:W-:-:S05]  /*0ae0*/  IMAD.WIDE R10, R9, 0x4, R10 ;  /* 0x00000004090a7825 */ /* 0x001fca00078e020a */
[----:B------:R-:W2:Y:S01]  /*0af0*/  @P1 LDG.E R17, desc[UR12][R10.64] ;  /* 0x0000000c0a111981 */ /* 0x000ea2000c1e1900 */
[----:B------:R-:W-:Y:S01]  /*0b00*/  IADD3 R9, PT, PT, R7, UR6, RZ ;  /* 0x0000000607097c10 */ /* 0x000fe2000fffe0ff */
[----:B------:R-:W-:Y:S01]  /*0b10*/  BSSY.RECONVERGENT B0, `(.L_x_46) ;  /* 0x0000008000007945 */ /* 0x000fe20003800200 */
[----:B------:R-:W-:Y:S02]  /*0b20*/  HFMA2 R21, -RZ, RZ, 0, 0 ;  /* 0x00000000ff157431 */ /* 0x000fe400000001ff */
[----:B------:R-:W-:Y:S02]  /*0b30*/  IMAD.MOV.U32 R19, RZ, RZ, RZ ;  /* 0x000000ffff137224 */ /* 0x000fe400078e00ff */
[----:B-1----:R-:W-:-:S04]  /*0b40*/  IMAD.WIDE R12, R9, 0x4, R12 ;  /* 0x00000004090c7825 */ /* 0x002fc800078e020c */
[----:B------:R-:W-:Y:S01]  /*0b50*/  IMAD.MOV.U32 R9, RZ, RZ, RZ ;  /* 0x000000ffff097224 */ /* 0x000fe200078e00ff */
[----:B--2---:R0:W-:Y:S01]  /*0b60*/  STG.E desc[UR12][R12.64], R17 ;  /* 0x000000110c007986 */ /* 0x0041e2000c10190c */
[----:B------:R-:W-:Y:S05]  /*0b70*/  @!P1 BRA `(.L_x_47) ;  /* 0x0000000000049947 */ /* 0x000fea0003800000 */
[----:B------:R1:W5:Y:S02]  /*0b80*/  LDG.E R9, desc[UR12][R10.64+0x4] ;  /* 0x0000040c0a097981 */ /* 0x000364000c1e1900 */
.L_x_47:
[----:B------:R-:W-:Y:S05]  /*0b90*/  BSYNC.RECONVERGENT B0 ;  /* 0x0000000000007941 */ /* 0x000fea0003800200 */
.L_x_46:
[----:B-----5:R2:W-:Y:S01]  /*0ba0*/  STG.E desc[UR12][R12.64+0x4], R9 ;  /* 0x000004090c007986 */ /* 0x0205e2000c10190c */
[----:B------:R-:W-:Y:S01]  /*0bb0*/  BSSY.RECONVERGENT B0, `(.L_x_48) ;  /* 0x0000004000007945 */ /* 0x000fe20003800200 */
[----:B0-----:R-:W-:-:S03]  /*0bc0*/  MOV R17, RZ ;  /* 0x000000ff00117202 */ /* 0x001fc60000000f00 */
[----:B------:R-:W-:Y:S05]  /*0bd0*/  @!P1 BRA `(.L_x_49) ;  /* 0x0000000000049947 */ /* 0x000fea0003800000 */
[----:B------:R0:W5:Y:S02]  /*0be0*/  LDG.E R17, desc[UR12][R10.64+0x8] ;  /* 0x0000080c0a117981 */ /* 0x000164000c1e1900 */
.L_x_49:
[----:B------:R-:W-:Y:S05]  /*0bf0*/  BSYNC.RECONVERGENT B0 ;  /* 0x0000000000007941 */ /* 0x000fea0003800200 */
.L_x_48:
[----:B-----5:R3:W-:Y:S01]  /*0c00*/  STG.E desc[UR12][R12.64+0x8], R17 ;  /* 0x000008110c007986 */ /* 0x0207e2000c10190c */
[----:B------:R-:W-:Y:S01]  /*0c10*/  BSSY.RECONVERGENT B0, `(.L_x_50) ;  /* 0x0000004000007945 */ /* 0x000fe20003800200 */
[----:B--2---:R-:W-:-:S03]  /*0c20*/  IMAD.MOV.U32 R9, RZ, RZ, RZ ;  /* 0x000000ffff097224 */ /* 0x004fc600078e00ff */
[----:B------:R-:W-:Y:S05]  /*0c30*/  @!P1 BRA `(.L_x_51) ;  /* 0x0000000000049947 */ /* 0x000fea0003800000 */
[----:B------:R2:W5:Y:S02]  /*0c40*/  LDG.E R9, desc[UR12][R10.64+0xc] ;  /* 0x00000c0c0a097981 */ /* 0x000564000c1e1900 */
.L_x_51:
[----:B------:R-:W-:Y:S05]  /*0c50*/  BSYNC.RECONVERGENT B0 ;  /* 0x0000000000007941 */ /* 0x000fea0003800200 */
.L_x_50:
[----:B-----5:R4:W-:Y:S01]  /*0c60*/  STG.E desc[UR12][R12.64+0xc], R9 ;  /* 0x00000c090c007986 */ /* 0x0209e2000c10190c */
[----:B------:R-:W-:Y:S01]  /*0c70*/  BSSY.RECONVERGENT B0, `(.L_x_52) ;  /* 0x0000004000007945 */ /* 0x000fe20003800200 */
[----:B---3--:R-:W-:-:S03]  /*0c80*/  HFMA2 R17, -RZ, RZ, 0, 0 ;  /* 0x00000000ff117431 */ /* 0x008fc600000001ff */
[----:B------:R-:W-:Y:S05]  /*0c90*/  @!P1 BRA `(.L_x_53) ;  /* 0x0000000000049947 */ /* 0x000fea0003800000 */
[----:B------:R3:W5:Y:S02]  /*0ca0*/  LDG.E R17, desc[UR12][R10.64+0x10] ;  /* 0x0000100c0a117981 */ /* 0x000764000c1e1900 */
.L_x_53:
[----:B------:R-:W-:Y:S05]  /*0cb0*/  BSYNC.RECONVERGENT B0 ;  /* 0x0000000000007941 */ /* 0x000fea0003800200 */
.L_x_52:
[----:B-----5:R0:W-:Y:S01]  /*0cc0*/  STG.E desc[UR12][R12.64+0x10], R17 ;  /* 0x000010110c007986 */ /* 0x0201e2000c10190c */
[----:B------:R-:W-:Y:S01]  /*0cd0*/  BSSY.RECONVERGENT B0, `(.L_x_54) ;  /* 0x0000004000007945 */ /* 0x000fe20003800200 */
[----:B----4-:R-:W-:-:S03]  /*0ce0*/  IMAD.MOV.U32 R9, RZ, RZ, RZ ;  /* 0x000000ffff097224 */ /* 0x010fc600078e00ff */
[----:B------:R-:W-:Y:S05]  /*0cf0*/  @!P1 BRA `(.L_x_55) ;  /* 0x0000000000049947 */ /* 0x000fea0003800000 */
[----:B------:R4:W5:Y:S02]  /*0d00*/  LDG.E R9, desc[UR12][R10.64+0x14] ;  /* 0x0000140c0a097981 */ /* 0x000964000c1e1900 */
.L_x_55:
[----:B------:R-:W-:Y:S05]  /*0d10*/  BSYNC.RECONVERGENT B0 ;  /* 0x0000000000007941 */ /* 0x000fea0003800200 */
.L_x_54:
[----:B-----5:R0:W-:Y:S01]  /*0d20*/  STG.E desc[UR12][R12.64+0x14], R9 ;  /* 0x000014090c007986 */ /* 0x0201e2000c10190c */
[----:B------:R-:W-:Y:S04]  /*0d30*/  BSSY.RECONVERGENT B0, `(.L_x_56) ;  /* 0x0000003000007945 */ /* 0x000fe80003800200 */
[----:B------:R-:W-:Y:S05]  /*0d40*/  @!P1 BRA `(.L_x_57) ;  /* 0x0000000000049947 */ /* 0x000fea0003800000 */
[----:B------:R0:W5:Y:S02]  /*0d50*/  LDG.E R19, desc[UR12][R10.64+0x18] ;  /* 0x0000180c0a137981 */ /* 0x000164000c1e1900 */
.L_x_57:
[----:B------:R-:W-:Y:S05]  /*0d60*/  BSYNC.RECONVERGENT B0 ;  /* 0x0000000000007941 */ /* 0x000fea0003800200 */
.L_x_56:
[----:B-----5:R0:W-:Y:S01]  /*0d70*/  STG.E desc[UR12][R12.64+0x18], R19 ;  /* 0x000018130c007986 */ /* 0x0201e2000c10190c */
[----:B------:R-:W-:Y:S04]  /*0d80*/  BSSY.RECONVERGENT B0, `(.L_x_58) ;  /* 0x0000003000007945 */ /* 0x000fe80003800200 */
[----:B------:R-:W-:Y:S05]  /*0d90*/  @!P1 BRA `(.L_x_59) ;  /* 0x0000000000049947 */ /* 0x000fea0003800000 */
[----:B------:R0:W5:Y:S02]  /*0da0*/  LDG.E R21, desc[UR12][R10.64+0x1c] ;  /* 0x00001c0c0a157981 */ /* 0x000164000c1e1900 */
.L_x_59:
[----:B------:R-:W-:Y:S05]  /*0db0*/  BSYNC.RECONVERGENT B0 ;  /* 0x0000000000007941 */ /* 0x000fea0003800200 */
.L_x_58:
[----:B-----5:R0:W-:Y:S01]  /*0dc0*/  STG.E desc[UR12][R12.64+0x1c], R21 ;  /* 0x00001c150c007986 */ /* 0x0201e2000c10190c */
[----:B------:R-:W-:-:S12]  /*0dd0*/  UIADD3 UR6, UPT, UPT, UR6, 0x8, URZ ;  /* 0x0000000806067890 */ /* 0x000fd8000fffe0ff */
.L_x_45:
[----:B-1----:R-:W0:Y:S02]  /*0de0*/  LDC R23, c[0x0][0x390] ;  /* 0x0000e400ff177b82 */ /* 0x002e240000000800 */
[----:B0-----:R-:W-:-:S13]  /*0df0*/  LOP3.LUT P3, R9, R23, 0x7, RZ, 0xc0, !PT ;  /* 0x0000000717097812 */ /* 0x001fda000786c0ff */
[----:B------:R-:W-:Y:S05]  /*0e00*/  @!P3 BRA `(.L_x_44) ;  /* 0x0000000000e8b947 */ /* 0x000fea0003800000 */
[----:B------:R-:W-:-:S04]  /*0e10*/  IADD3 R9, PT, PT, R9, -0x1, RZ ;  /* 0xffffffff09097810 */ /* 0x000fc80007ffe0ff */
[----:B------:R-:W-:-:S13]  /*0e20*/  ISETP.GE.U32.AND P3, PT, R9, 0x3, PT ;  /* 0x000000030900780c */ /* 0x000fda0003f66070 */
[----:B------:R-:W-:Y:S05]  /*0e30*/  @!P3 BRA `(.L_x_60) ;  /* 0x000000000070b947 */ /* 0x000fea0003800000 */
[----:B--234-:R-:W0:Y:S01]  /*0e40*/  LDC.64 R10, c[0x0][0x380] ;  /* 0x0000e000ff0a7b82 */ /* 0x01ce220000000a00 */
[----:B------:R-:W-:Y:S02]  /*0e50*/  IMAD R13, R8, R23, UR6 ;  /* 0x00000006080d7e24 */ /* 0x000fe4000f8e0217 */
[----:B------:R-:W-:Y:S02]  /*0e60*/  IMAD.MOV.U32 R9, RZ, RZ, RZ ;  /* 0x000000ffff097224 */ /* 0x000fe400078e00ff */
[----:B0-----:R-:W-:-:S03]  /*0e70*/  IMAD.WIDE R10, R13, 0x4, R10 ;  /* 0x000000040d0a7825 */ /* 0x001fc600078e020a */
[----:B------:R-:W0:Y:S02]  /*0e80*/  LDC.64 R12, c[0x0][0x3b0] ;  /* 0x0000ec00ff0c7b82 */ /* 0x000e240000000a00 */
[----:B------:R-:W2:Y:S01]  /*0e90*/  @P1 LDG.E R9, desc[UR12][R10.64] ;  /* 0x0000000c0a091981 */ /* 0x000ea2000c1e1900 */
[----:B------:R-:W-:Y:S01]  /*0ea0*/  IADD3 R17, PT, PT, R7, UR6, RZ ;  /* 0x0000000607117c10 */ /* 0x000fe2000fffe0ff */
[----:B------:R-:W-:Y:S01]  /*0eb0*/  BSSY.RECONVERGENT B0, `(.L_x_61) ;  /* 0x0000008000007945 */ /* 0x000fe20003800200 */
[----:B------:R-:W-:Y:S01]  /*0ec0*/  IMAD.MOV.U32 R19, RZ, RZ, RZ ;  /* 0x000000ffff137224 */ /* 0x000fe200078e00ff */
[----:B------:R-:W-:Y:S02]  /*0ed0*/  MOV R21, RZ ;  /* 0x000000ff00157202 */ /* 0x000fe40000000f00 */
[----:B0-----:R-:W-:-:S04]  /*0ee0*/  IMAD.WIDE R12, R17, 0x4, R12 ;  /* 0x00000004110c7825 */ /* 0x001fc800078e020c */
[----:B------:R-:W-:Y:S01]  /*0ef0*/  IMAD.MOV.U32 R17, RZ, RZ, RZ ;  /* 0x000000ffff117224 */ /* 0x000fe200078e00ff */
[----:B--2---:R0:W-:Y:S01]  /*0f00*/  STG.E desc[UR12][R12.64], R9 ;  /* 0x000000090c007986 */ /* 0x0041e2000c10190c */
[----:B------:R-:W-:Y:S05]  /*0f10*/  @!P1 BRA `(.L_x_62) ;  /* 0x0000000000049947 */ /* 0x000fea0003800000 */
[----:B------:R1:W5:Y:S02]  /*0f20*/  LDG.E R17, desc[UR12][R10.64+0x4] ;  /* 0x0000040c0a117981 */ /* 0x000364000c1e1900 */
.L_x_62:
[----:B------:R-:W-:Y:S05]  /*0f30*/  BSYNC.RECONVERGENT B0 ;  /* 0x0000000000007941 */ /* 0x000fea0003800200 */
.L_x_61:
[----:B-----5:R2:W-:Y:S01]  /*0f40*/  STG.E desc[UR12][R12.64+0x4], R17 ;  /* 0x000004110c007986 */ /* 0x0205e2000c10190c */
[----:B------:R-:W-:Y:S04]  /*0f50*/  BSSY.RECONVERGENT B0, `(.L_x_63) ;  /* 0x0000003000007945 */ /* 0x000fe80003800200 */
[----:B------:R-:W-:Y:S05]  /*0f60*/  @!P1 BRA `(.L_x_64) ;  /* 0x0000000000049947 */ /* 0x000fea0003800000 */
[----:B------:R3:W5:Y:S02]  /*0f70*/  LDG.E R19, desc[UR12][R10.64+0x8] ;  /* 0x0000080c0a137981 */ /* 0x000764000c1e1900 */
.L_x_64:
[----:B------:R-:W-:Y:S05]  /*0f80*/  BSYNC.RECONVERGENT B0 ;  /* 0x0000000000007941 */ /* 0x000fea0003800200 */
.L_x_63:
[----:B-----5:R4:W-:Y:S01]  /*0f90*/  STG.E desc[UR12][R12.64+0x8], R19 ;  /* 0x000008130c007986 */ /* 0x0209e2000c10190c */
[----:B------:R-:W-:Y:S04]  /*0fa0*/  BSSY.RECONVERGENT B0, `(.L_x_65) ;  /* 0x0000003000007945 */ /* 0x000fe80003800200 */
[----:B------:R-:W-:Y:S05]  /*0fb0*/  @!P1 BRA `(.L_x_66) ;  /* 0x0000000000049947 */ /* 0x000fea0003800000 */
[----:B------:R0:W5:Y:S02]  /*0fc0*/  LDG.E R21, desc[UR12][R10.64+0xc] ;  /* 0x00000c0c0a157981 */ /* 0x000164000c1e1900 */
.L_x_66:
[----:B------:R-:W-:Y:S05]  /*0fd0*/  BSYNC.RECONVERGENT B0 ;  /* 0x0000000000007941 */ /* 0x000fea0003800200 */
.L_x_65:
[----:B-----5:R0:W-:Y:S01]  /*0fe0*/  STG.E desc[UR12][R12.64+0xc], R21 ;  /* 0x00000c150c007986 */ /* 0x0201e2000c10190c */
[----:B------:R-:W-:-:S12]  /*0ff0*/  UIADD3 UR6, UPT, UPT, UR6, 0x4, URZ ;  /* 0x0000000406067890 */ /* 0x000fd8000fffe0ff */
.L_x_60:
[----:B------:R-:W-:-:S13]  /*1000*/  ISETP.NE.AND P3, PT, R4, RZ, PT ;  /* 0x000000ff0400720c */ /* 0x000fda0003f65270 */
[----:B------:R-:W-:Y:S05]  /*1010*/  @!P3 BRA `(.L_x_44) ;  /* 0x000000000064b947 */ /* 0x000fea0003800000 */
[----:B01234-:R-:W0:Y:S01]  /*1020*/  LDC.64 R10, c[0x0][0x380] ;  /* 0x0000e000ff0a7b82 */ /* 0x01fe220000000a00 */
[----:B------:R-:W-:Y:S02]  /*1030*/  HFMA2 R13, -RZ, RZ, 0, 0 ;  /* 0x00000000ff0d7431 */ /* 0x000fe400000001ff */
[----:B------:R-:W-:-:S04]  /*1040*/  IMAD R9, R8, R23, UR6 ;  /* 0x0000000608097e24 */ /* 0x000fc8000f8e0217 */
[----:B0-----:R-:W-:Y:S02]  /*1050*/  IMAD.WIDE R8, R9, 0x4, R10 ;  /* 0x0000000409087825 */ /* 0x001fe400078e020a */
[----:B------:R-:W0:Y:S03]  /*1060*/  LDC.64 R10, c[0x0][0x3b0] ;  /* 0x0000ec00ff0a7b82 */ /* 0x000e260000000a00 */
[----:B------:R-:W2:Y:S01]  /*1070*/  @P1 LDG.E R13, desc[UR12][R8.64] ;  /* 0x0000000c080d1981 */ /* 0x000ea2000c1e1900 */
[----:B------:R-:W-:Y:S01]  /*1080*/  VIADD R7, R7, UR6 ;  /* 0x0000000607077c36 */ /* 0x000fe20008000000 */
[----:B------:R-:W-:-:S03]  /*1090*/  ISETP.NE.AND P3, PT, R4, 0x1, PT ;  /* 0x000000010400780c */ /* 0x000fc60003f65270 */
[----:B0-----:R-:W-:-:S05]  /*10a0*/  IMAD.WIDE R10, R7, 0x4, R10 ;  /* 0x00000004070a7825 */ /* 0x001fca00078e020a */
[----:B--2---:R0:W-:Y:S05]  /*10b0*/  STG.E desc[UR12][R10.64], R13 ;  /* 0x0000000d0a007986 */ /* 0x0041ea000c10190c */
[----:B------:R-:W-:Y:S05]  /*10c0*/  @!P3 BRA `(.L_x_44) ;  /* 0x000000000038b947 */ /* 0x000fea0003800000 */
[----:B------:R-:W-:Y:S01]  /*10d0*/  BSSY.RECONVERGENT B0, `(.L_x_67) ;  /* 0x0000004000007945 */ /* 0x000fe20003800200 */
[----:B------:R-:W-:-:S03]  /*10e0*/  MOV R7, RZ ;  /* 0x000000ff00077202 */ /* 0x000fc60000000f00 */
[----:B------:R-:W-:Y:S05]  /*10f0*/  @!P1 BRA `(.L_x_68) ;  /* 0x0000000000049947 */ /* 0x000fea0003800000 */
[----:B------:R1:W5:Y:S02]  /*1100*/  LDG.E R7, desc[UR12][R8.64+0x4] ;  /* 0x0000040c08077981 */ /* 0x000364000c1e1900 */
.L_x_68:
[----:B------:R-:W-:Y:S05]  /*1110*/  BSYNC.RECONVERGENT B0 ;  /* 0x0000000000007941 */ /* 0x000fea0003800200 */
.L_x_67:
[----:B-----5:R2:W-:Y:S01]  /*1120*/  STG.E desc[UR12][R10.64+0x4], R7 ;  /* 0x000004070a007986 */ /* 0x0205e2000c10190c */
[----:B------:R-:W-:-:S13]  /*1130*/  ISETP.NE.AND P3, PT, R4, 0x2, PT ;  /* 0x000000020400780c */ /* 0x000fda0003f65270 */
[----:B--2---:R-:W-:Y:S05]  /*1140*/  @!P3 BRA `(.L_x_44) ;  /* 0x000000000018b947 */ /* 0x004fea0003800000 */
[----:B------:R-:W-:Y:S01]  /*1150*/  BSSY.RECONVERGENT B0, `(.L_x_69) ;  /* 0x0000004000007945 */ /* 0x000fe20003800200 */
[----:B------:R-:W-:-:S03]  /*1160*/  MOV R7, RZ ;  /* 0x000000ff00077202 */ /* 0x000fc60000000f00 */
[----:B------:R-:W-:Y:S05]  /*1170*/  @!P1 BRA `(.L_x_70) ;  /* 0x0000000000049947 */ /* 0x000fea0003800000 */
[----:B------:R2:W5:Y:S02]  /*1180*/  LDG.E R7, desc[UR12][R8.64+0x8] ;  /* 0x0000080c08077981 */ /* 0x000564000c1e1900 */
.L_x_70:
[----:B------:R-:W-:Y:S05]  /*1190*/  BSYNC.RECONVERGENT B0 ;  /* 0x0000000000007941 */ /* 0x000fea0003800200 */
.L_x_69:
[----:B-----5:R3:W-:Y:S02]  /*11a0*/  STG.E desc[UR12][R10.64+0x8], R7 ;  /* 0x000008070a007986 */ /* 0x0207e4000c10190c */
.L_x_44:
[----:B------:R-:W5:Y:S01]  /*11b0*/  LDCU UR6, c[0x0][0x398] ;  /* 0x00007300ff0677ac */ /* 0x000f620008000800 */
[----:B------:R-:W-:-:S04]  /*11c0*/  UIADD3 UR5, UPT, UPT, UR5, 0x1, URZ ;  /* 0x0000000105057890 */ /* 0x000fc8000fffe0ff */
[----:B-----5:R-:W-:-:S09]  /*11d0*/  UISETP.NE.AND UP0, UPT, UR5, UR6, UPT ;  /* 0x000000060500728c */ /* 0x020fd2000bf05270 */
[----:B------:R-:W-:Y:S05]  /*11e0*/  BRA.U UP0, `(.L_x_71) ;  /* 0xfffffff100347547 */ /* 0x000fea000b83ffff */
[----:B------:R-:W-:Y:S05]  /*11f0*/  @P2 BRA `(.L_x_72) ;  /* 0xfffffff0000c2947 */ /* 0x000fea000383ffff */
[----:B------:R-:W-:Y:S05]  /*1200*/  EXIT ;  /* 0x000000000000794d */ /* 0x000fea0003800000 */
.L_x_73:
        /* <DEDUP_REMOVED lines=15> */
.L_x_75:


//--------------------- .nv.shared._Z25im2col_cuda_mec_optimizedPKfiiiiiiPfi --------------------------
	.section	.nv.shared._Z25im2col_cuda_mec_optimizedPKfiiiiiiPfi,"aw",@nobits
	.sectionflags	@""
	.align	16
	.zero		1024


//--------------------- .nv.shared.reserved.0     --------------------------
	.section	.nv.shared.reserved.0,"aw",@nobits
	.weak		__nv_reservedSMEM_offset_0_alias
	.size		__nv_reservedSMEM_offset_0_alias, 0, 64
	.other		__nv_reservedSMEM_offset_0_alias,@"STO_CUDA_RESERVED_SHARED STV_DEFAULT"
__nv_reservedSMEM_offset_0_alias:
	.zero		0
	.zero		64


//--------------------- .nv.shared._Z20im2col_cuda_originalPKfiiiiiiiiiPfii --------------------------
	.section	.nv.shared._Z20im2col_cuda_originalPKfiiiiiiiiiPfii,"aw",@nobits
	.sectionflags	@""
	.align	16
	.zero		1024


//--------------------- .nv.constant0._Z25im2col_cuda_mec_optimizedPKfiiiiiiPfi --------------------------
	.section	.nv.constant0._Z25im2col_cuda_mec_optimizedPKfiiiiiiPfi,"a",@progbits
	.sectionflags	@""
	.align	4
.nv.constant0._Z25im2col_cuda_mec_optimizedPKfiiiiiiPfi:
	.zero		940


//--------------------- .nv.constant0._Z20im2col_cuda_originalPKfiiiiiiiiiPfii --------------------------
	.section	.nv.constant0._Z20im2col_cuda_originalPKfiiiiiiiiiPfii,"a",@progbits
	.sectionflags	@""
	.align	4
.nv.constant0._Z20im2col_cuda_originalPKfiiiiiiiiiPfii:
	.zero		960


//--------------------- SYMBOLS --------------------------

	.type		.nv.reservedSmem.offset0,@object
	.size		.nv.reservedSmem.offset0,0x4
	.type		.nv.reservedSmem.cap,@object
	.size		.nv.reservedSmem.cap,0x4
